//
// Generated by NVIDIA NVVM Compiler
//
// Compiler Build ID: CL-36424714
// Cuda compilation tools, release 13.0, V13.0.88
// Based on NVVM 20.0.0
//

.version 9.0
.target sm_100
.address_size 64

	// .globl	_Z19NbodyKernelOnDeviceifPfiS_iS_
.extern .shared .align 16 .b8 reference_point_shared_mem[];

.visible .entry _Z19NbodyKernelOnDeviceifPfiS_iS_(
	.param .u32 _Z19NbodyKernelOnDeviceifPfiS_iS__param_0,
	.param .f32 _Z19NbodyKernelOnDeviceifPfiS_iS__param_1,
	.param .u64 .ptr .align 1 _Z19NbodyKernelOnDeviceifPfiS_iS__param_2,
	.param .u32 _Z19NbodyKernelOnDeviceifPfiS_iS__param_3,
	.param .u64 .ptr .align 1 _Z19NbodyKernelOnDeviceifPfiS_iS__param_4,
	.param .u32 _Z19NbodyKernelOnDeviceifPfiS_iS__param_5,
	.param .u64 .ptr .align 1 _Z19NbodyKernelOnDeviceifPfiS_iS__param_6
)
{
	.local .align 16 .b8 	__local_depot0[400];
	.reg .b64 	%SP;
	.reg .b64 	%SPL;
	.reg .pred 	%p<43>;
	.reg .b32 	%r<157>;
	.reg .b32 	%f<208>;
	.reg .b64 	%rd<44>;

	mov.u64 	%SPL, __local_depot0;
	ld.param.u32 	%r82, [_Z19NbodyKernelOnDeviceifPfiS_iS__param_0];
	ld.param.f32 	%f28, [_Z19NbodyKernelOnDeviceifPfiS_iS__param_1];
	ld.param.u64 	%rd6, [_Z19NbodyKernelOnDeviceifPfiS_iS__param_2];
	ld.param.u32 	%r83, [_Z19NbodyKernelOnDeviceifPfiS_iS__param_3];
	ld.param.u64 	%rd7, [_Z19NbodyKernelOnDeviceifPfiS_iS__param_4];
	ld.param.u32 	%r84, [_Z19NbodyKernelOnDeviceifPfiS_iS__param_5];
	cvta.to.global.u64 	%rd1, %rd6;
	cvta.to.global.u64 	%rd2, %rd7;
	add.u64 	%rd3, %SPL, 0;
	mov.u32 	%r85, %ctaid.x;
	mov.u32 	%r86, %ntid.x;
	mov.u32 	%r1, %tid.x;
	mad.lo.s32 	%r2, %r85, %r86, %r1;
	mul.lo.s32 	%r129, %r82, %r2;
	setp.ge.s32 	%p1, %r2, %r83;
	setp.lt.s32 	%p2, %r82, 1;
	or.pred  	%p3, %p1, %p2;
	@%p3 bra 	$L__BB0_13;
	and.b32  	%r4, %r82, 15;
	setp.lt.u32 	%p4, %r82, 16;
	mov.b32 	%r130, 0;
	@%p4 bra 	$L__BB0_4;
	and.b32  	%r130, %r82, 2147483632;
	mov.b32 	%r126, 0;
$L__BB0_3:
	.pragma "nounroll";
	mul.wide.s32 	%rd9, %r129, 4;
	add.s64 	%rd10, %rd1, %rd9;
	ld.global.f32 	%f29, [%rd10];
	mul.wide.u32 	%rd11, %r126, 4;
	add.s64 	%rd12, %rd3, %rd11;
	ld.global.f32 	%f30, [%rd10+4];
	ld.global.f32 	%f31, [%rd10+8];
	ld.global.f32 	%f32, [%rd10+12];
	st.local.v4.f32 	[%rd12], {%f29, %f30, %f31, %f32};
	ld.global.f32 	%f33, [%rd10+16];
	ld.global.f32 	%f34, [%rd10+20];
	ld.global.f32 	%f35, [%rd10+24];
	ld.global.f32 	%f36, [%rd10+28];
	st.local.v4.f32 	[%rd12+16], {%f33, %f34, %f35, %f36};
	ld.global.f32 	%f37, [%rd10+32];
	ld.global.f32 	%f38, [%rd10+36];
	ld.global.f32 	%f39, [%rd10+40];
	ld.global.f32 	%f40, [%rd10+44];
	st.local.v4.f32 	[%rd12+32], {%f37, %f38, %f39, %f40};
	ld.global.f32 	%f41, [%rd10+48];
	ld.global.f32 	%f42, [%rd10+52];
	ld.global.f32 	%f43, [%rd10+56];
	ld.global.f32 	%f44, [%rd10+60];
	st.local.v4.f32 	[%rd12+48], {%f41, %f42, %f43, %f44};
	add.s32 	%r126, %r126, 16;
	add.s32 	%r129, %r129, 16;
	setp.ne.s32 	%p5, %r126, %r130;
	@%p5 bra 	$L__BB0_3;
$L__BB0_4:
	setp.eq.s32 	%p6, %r4, 0;
	@%p6 bra 	$L__BB0_13;
	and.b32  	%r12, %r82, 7;
	setp.lt.u32 	%p7, %r4, 8;
	@%p7 bra 	$L__BB0_7;
	mul.wide.s32 	%rd13, %r129, 4;
	add.s64 	%rd14, %rd1, %rd13;
	ld.global.f32 	%f45, [%rd14];
	mul.wide.u32 	%rd15, %r130, 4;
	add.s64 	%rd16, %rd3, %rd15;
	st.local.f32 	[%rd16], %f45;
	ld.global.f32 	%f46, [%rd14+4];
	st.local.f32 	[%rd16+4], %f46;
	ld.global.f32 	%f47, [%rd14+8];
	st.local.f32 	[%rd16+8], %f47;
	ld.global.f32 	%f48, [%rd14+12];
	st.local.f32 	[%rd16+12], %f48;
	ld.global.f32 	%f49, [%rd14+16];
	st.local.f32 	[%rd16+16], %f49;
	ld.global.f32 	%f50, [%rd14+20];
	st.local.f32 	[%rd16+20], %f50;
	ld.global.f32 	%f51, [%rd14+24];
	st.local.f32 	[%rd16+24], %f51;
	ld.global.f32 	%f52, [%rd14+28];
	st.local.f32 	[%rd16+28], %f52;
	add.s32 	%r129, %r129, 8;
	add.s32 	%r130, %r130, 8;
$L__BB0_7:
	setp.eq.s32 	%p8, %r12, 0;
	@%p8 bra 	$L__BB0_13;
	and.b32  	%r17, %r82, 3;
	setp.lt.u32 	%p9, %r12, 4;
	@%p9 bra 	$L__BB0_10;
	mul.wide.s32 	%rd17, %r129, 4;
	add.s64 	%rd18, %rd1, %rd17;
	ld.global.f32 	%f53, [%rd18];
	mul.wide.u32 	%rd19, %r130, 4;
	add.s64 	%rd20, %rd3, %rd19;
	st.local.f32 	[%rd20], %f53;
	ld.global.f32 	%f54, [%rd18+4];
	st.local.f32 	[%rd20+4], %f54;
	ld.global.f32 	%f55, [%rd18+8];
	st.local.f32 	[%rd20+8], %f55;
	ld.global.f32 	%f56, [%rd18+12];
	st.local.f32 	[%rd20+12], %f56;
	add.s32 	%r129, %r129, 4;
	add.s32 	%r130, %r130, 4;
$L__BB0_10:
	setp.eq.s32 	%p10, %r17, 0;
	@%p10 bra 	$L__BB0_13;
	mov.b32 	%r136, 0;
$L__BB0_12:
	.pragma "nounroll";
	mul.wide.s32 	%rd21, %r129, 4;
	add.s64 	%rd22, %rd1, %rd21;
	ld.global.f32 	%f57, [%rd22];
	mul.wide.u32 	%rd23, %r130, 4;
	add.s64 	%rd24, %rd3, %rd23;
	st.local.f32 	[%rd24], %f57;
	add.s32 	%r130, %r130, 1;
	add.s32 	%r129, %r129, 1;
	add.s32 	%r136, %r136, 1;
	setp.ne.s32 	%p11, %r136, %r17;
	@%p11 bra 	$L__BB0_12;
$L__BB0_13:
	div.s32 	%r28, 1024, %r82;
	setp.lt.s32 	%p12, %r84, 1;
	mov.f32 	%f206, 0f00000000;
	@%p12 bra 	$L__BB0_52;
	mul.lo.s32 	%r29, %r82, %r1;
	and.b32  	%r30, %r82, 15;
	and.b32  	%r31, %r82, 7;
	add.s32 	%r32, %r31, -1;
	and.b32  	%r33, %r82, 3;
	mov.f32 	%f60, 0f3F000000;
	cvt.sat.f32.f32 	%f61, %f60;
	mov.f32 	%f62, 0f4B400001;
	mov.f32 	%f63, 0f437C0000;
	fma.rm.f32 	%f64, %f61, %f63, %f62;
	add.f32 	%f65, %f64, 0fCB40007F;
	neg.f32 	%f1, %f65;
	mov.b32 	%r91, %f64;
	shl.b32 	%r92, %r91, 23;
	mov.b32 	%f2, %r92;
	and.b32  	%r34, %r82, 2147483640;
	and.b32  	%r35, %r82, 1;
	and.b32  	%r93, %r82, 2147483632;
	neg.s32 	%r36, %r93;
	mov.f32 	%f206, 0f00000000;
	mov.b32 	%r138, 0;
	mov.u32 	%r137, %r84;
	mov.u32 	%r139, %r138;
$L__BB0_15:
	min.s32 	%r40, %r28, %r137;
	mul.lo.s32 	%r94, %r138, %r28;
	add.s32 	%r41, %r94, %r1;
	sub.s32 	%r95, %r84, %r139;
	min.s32 	%r42, %r95, %r28;
	add.s32 	%r96, %r94, %r42;
	setp.ge.s32 	%p13, %r41, %r96;
	@%p13 bra 	$L__BB0_30;
	setp.lt.s32 	%p14, %r82, 1;
	mul.lo.s32 	%r145, %r41, %r82;
	@%p14 bra 	$L__BB0_30;
	setp.lt.u32 	%p15, %r82, 16;
	mov.u32 	%r144, %r29;
	@%p15 bra 	$L__BB0_20;
	shl.b32 	%r97, %r29, 2;
	mov.u32 	%r98, reference_point_shared_mem;
	add.s32 	%r99, %r97, %r98;
	add.s32 	%r140, %r99, 32;
	mov.u32 	%r141, %r36;
	mov.u32 	%r144, %r29;
$L__BB0_19:
	.pragma "nounroll";
	mul.wide.s32 	%rd25, %r145, 4;
	add.s64 	%rd26, %rd2, %rd25;
	ld.global.f32 	%f66, [%rd26];
	st.shared.f32 	[%r140+-32], %f66;
	ld.global.f32 	%f67, [%rd26+4];
	st.shared.f32 	[%r140+-28], %f67;
	ld.global.f32 	%f68, [%rd26+8];
	st.shared.f32 	[%r140+-24], %f68;
	ld.global.f32 	%f69, [%rd26+12];
	st.shared.f32 	[%r140+-20], %f69;
	ld.global.f32 	%f70, [%rd26+16];
	st.shared.f32 	[%r140+-16], %f70;
	ld.global.f32 	%f71, [%rd26+20];
	st.shared.f32 	[%r140+-12], %f71;
	ld.global.f32 	%f72, [%rd26+24];
	st.shared.f32 	[%r140+-8], %f72;
	ld.global.f32 	%f73, [%rd26+28];
	st.shared.f32 	[%r140+-4], %f73;
	ld.global.f32 	%f74, [%rd26+32];
	st.shared.f32 	[%r140], %f74;
	ld.global.f32 	%f75, [%rd26+36];
	st.shared.f32 	[%r140+4], %f75;
	ld.global.f32 	%f76, [%rd26+40];
	st.shared.f32 	[%r140+8], %f76;
	ld.global.f32 	%f77, [%rd26+44];
	st.shared.f32 	[%r140+12], %f77;
	ld.global.f32 	%f78, [%rd26+48];
	st.shared.f32 	[%r140+16], %f78;
	ld.global.f32 	%f79, [%rd26+52];
	st.shared.f32 	[%r140+20], %f79;
	ld.global.f32 	%f80, [%rd26+56];
	st.shared.f32 	[%r140+24], %f80;
	ld.global.f32 	%f81, [%rd26+60];
	st.shared.f32 	[%r140+28], %f81;
	add.s32 	%r144, %r144, 16;
	add.s32 	%r145, %r145, 16;
	add.s32 	%r141, %r141, 16;
	add.s32 	%r140, %r140, 64;
	setp.ne.s32 	%p16, %r141, 0;
	@%p16 bra 	$L__BB0_19;
$L__BB0_20:
	setp.eq.s32 	%p17, %r30, 0;
	@%p17 bra 	$L__BB0_30;
	add.s32 	%r100, %r30, -1;
	setp.lt.u32 	%p18, %r100, 7;
	@%p18 bra 	$L__BB0_23;
	mul.wide.s32 	%rd27, %r145, 4;
	add.s64 	%rd28, %rd2, %rd27;
	ld.global.f32 	%f82, [%rd28];
	shl.b32 	%r101, %r144, 2;
	mov.u32 	%r102, reference_point_shared_mem;
	add.s32 	%r103, %r102, %r101;
	st.shared.f32 	[%r103], %f82;
	ld.global.f32 	%f83, [%rd28+4];
	st.shared.f32 	[%r103+4], %f83;
	ld.global.f32 	%f84, [%rd28+8];
	st.shared.f32 	[%r103+8], %f84;
	ld.global.f32 	%f85, [%rd28+12];
	st.shared.f32 	[%r103+12], %f85;
	ld.global.f32 	%f86, [%rd28+16];
	st.shared.f32 	[%r103+16], %f86;
	ld.global.f32 	%f87, [%rd28+20];
	st.shared.f32 	[%r103+20], %f87;
	ld.global.f32 	%f88, [%rd28+24];
	st.shared.f32 	[%r103+24], %f88;
	ld.global.f32 	%f89, [%rd28+28];
	st.shared.f32 	[%r103+28], %f89;
	add.s32 	%r145, %r145, 8;
	add.s32 	%r144, %r144, 8;
$L__BB0_23:
	setp.eq.s32 	%p19, %r31, 0;
	@%p19 bra 	$L__BB0_30;
	setp.lt.u32 	%p20, %r32, 3;
	@%p20 bra 	$L__BB0_26;
	mul.wide.s32 	%rd29, %r145, 4;
	add.s64 	%rd30, %rd2, %rd29;
	ld.global.f32 	%f90, [%rd30];
	shl.b32 	%r104, %r144, 2;
	mov.u32 	%r105, reference_point_shared_mem;
	add.s32 	%r106, %r105, %r104;
	st.shared.f32 	[%r106], %f90;
	ld.global.f32 	%f91, [%rd30+4];
	st.shared.f32 	[%r106+4], %f91;
	ld.global.f32 	%f92, [%rd30+8];
	st.shared.f32 	[%r106+8], %f92;
	ld.global.f32 	%f93, [%rd30+12];
	st.shared.f32 	[%r106+12], %f93;
	add.s32 	%r145, %r145, 4;
	add.s32 	%r144, %r144, 4;
$L__BB0_26:
	setp.eq.s32 	%p21, %r33, 0;
	@%p21 bra 	$L__BB0_30;
	setp.eq.s32 	%p22, %r33, 1;
	mul.wide.s32 	%rd31, %r145, 4;
	add.s64 	%rd4, %rd2, %rd31;
	ld.global.f32 	%f94, [%rd4];
	shl.b32 	%r107, %r144, 2;
	mov.u32 	%r108, reference_point_shared_mem;
	add.s32 	%r63, %r108, %r107;
	st.shared.f32 	[%r63], %f94;
	@%p22 bra 	$L__BB0_30;
	setp.eq.s32 	%p23, %r33, 2;
	ld.global.f32 	%f95, [%rd4+4];
	st.shared.f32 	[%r63+4], %f95;
	@%p23 bra 	$L__BB0_30;
	ld.global.f32 	%f96, [%rd4+8];
	st.shared.f32 	[%r63+8], %f96;
$L__BB0_30:
	setp.ge.s32 	%p24, %r2, %r83;
	bar.sync 	0;
	setp.lt.s32 	%p25, %r42, 1;
	or.pred  	%p26, %p24, %p25;
	@%p26 bra 	$L__BB0_51;
	setp.lt.s32 	%p27, %r82, 1;
	@%p27 bra 	$L__BB0_45;
	mov.b32 	%r151, 0;
	mov.u32 	%r150, reference_point_shared_mem;
$L__BB0_33:
	setp.lt.u32 	%p33, %r82, 8;
	mov.b32 	%r154, 0;
	mov.f32 	%f202, 0f00000000;
	@%p33 bra 	$L__BB0_36;
	mov.b32 	%r152, 0;
	mov.f32 	%f202, 0f00000000;
$L__BB0_35:
	.pragma "nounroll";
	mul.wide.u32 	%rd32, %r152, 4;
	add.s64 	%rd33, %rd3, %rd32;
	ld.local.v4.f32 	{%f108, %f109, %f110, %f111}, [%rd33];
	shl.b32 	%r115, %r152, 2;
	add.s32 	%r116, %r150, %r115;
	ld.shared.f32 	%f112, [%r116];
	sub.f32 	%f113, %f108, %f112;
	div.rn.f32 	%f114, %f113, %f28;
	fma.rn.f32 	%f115, %f114, %f114, %f202;
	ld.shared.f32 	%f116, [%r116+4];
	sub.f32 	%f117, %f109, %f116;
	div.rn.f32 	%f118, %f117, %f28;
	fma.rn.f32 	%f119, %f118, %f118, %f115;
	ld.shared.f32 	%f120, [%r116+8];
	sub.f32 	%f121, %f110, %f120;
	div.rn.f32 	%f122, %f121, %f28;
	fma.rn.f32 	%f123, %f122, %f122, %f119;
	ld.shared.f32 	%f124, [%r116+12];
	sub.f32 	%f125, %f111, %f124;
	div.rn.f32 	%f126, %f125, %f28;
	fma.rn.f32 	%f127, %f126, %f126, %f123;
	ld.local.v4.f32 	{%f128, %f129, %f130, %f131}, [%rd33+16];
	ld.shared.f32 	%f132, [%r116+16];
	sub.f32 	%f133, %f128, %f132;
	div.rn.f32 	%f134, %f133, %f28;
	fma.rn.f32 	%f135, %f134, %f134, %f127;
	ld.shared.f32 	%f136, [%r116+20];
	sub.f32 	%f137, %f129, %f136;
	div.rn.f32 	%f138, %f137, %f28;
	fma.rn.f32 	%f139, %f138, %f138, %f135;
	ld.shared.f32 	%f140, [%r116+24];
	sub.f32 	%f141, %f130, %f140;
	div.rn.f32 	%f142, %f141, %f28;
	fma.rn.f32 	%f143, %f142, %f142, %f139;
	ld.shared.f32 	%f144, [%r116+28];
	sub.f32 	%f145, %f131, %f144;
	div.rn.f32 	%f146, %f145, %f28;
	fma.rn.f32 	%f202, %f146, %f146, %f143;
	add.s32 	%r152, %r152, 8;
	setp.ne.s32 	%p34, %r152, %r34;
	mov.u32 	%r154, %r34;
	@%p34 bra 	$L__BB0_35;
$L__BB0_36:
	setp.eq.s32 	%p35, %r31, 0;
	@%p35 bra 	$L__BB0_44;
	setp.lt.u32 	%p36, %r32, 3;
	@%p36 bra 	$L__BB0_39;
	mul.wide.u32 	%rd34, %r154, 4;
	add.s64 	%rd35, %rd3, %rd34;
	ld.local.f32 	%f148, [%rd35];
	shl.b32 	%r117, %r154, 2;
	add.s32 	%r118, %r150, %r117;
	ld.shared.f32 	%f149, [%r118];
	sub.f32 	%f150, %f148, %f149;
	div.rn.f32 	%f151, %f150, %f28;
	fma.rn.f32 	%f152, %f151, %f151, %f202;
	ld.local.f32 	%f153, [%rd35+4];
	ld.shared.f32 	%f154, [%r118+4];
	sub.f32 	%f155, %f153, %f154;
	div.rn.f32 	%f156, %f155, %f28;
	fma.rn.f32 	%f157, %f156, %f156, %f152;
	ld.local.f32 	%f158, [%rd35+8];
	ld.shared.f32 	%f159, [%r118+8];
	sub.f32 	%f160, %f158, %f159;
	div.rn.f32 	%f161, %f160, %f28;
	fma.rn.f32 	%f162, %f161, %f161, %f157;
	ld.local.f32 	%f163, [%rd35+12];
	ld.shared.f32 	%f164, [%r118+12];
	sub.f32 	%f165, %f163, %f164;
	div.rn.f32 	%f166, %f165, %f28;
	fma.rn.f32 	%f202, %f166, %f166, %f162;
	add.s32 	%r154, %r154, 4;
$L__BB0_39:
	setp.eq.s32 	%p37, %r33, 0;
	@%p37 bra 	$L__BB0_44;
	setp.eq.s32 	%p38, %r33, 1;
	@%p38 bra 	$L__BB0_42;
	mul.wide.u32 	%rd36, %r154, 4;
	add.s64 	%rd37, %rd3, %rd36;
	ld.local.f32 	%f168, [%rd37];
	shl.b32 	%r119, %r154, 2;
	add.s32 	%r120, %r150, %r119;
	ld.shared.f32 	%f169, [%r120];
	sub.f32 	%f170, %f168, %f169;
	div.rn.f32 	%f171, %f170, %f28;
	fma.rn.f32 	%f172, %f171, %f171, %f202;
	ld.local.f32 	%f173, [%rd37+4];
	ld.shared.f32 	%f174, [%r120+4];
	sub.f32 	%f175, %f173, %f174;
	div.rn.f32 	%f176, %f175, %f28;
	fma.rn.f32 	%f202, %f176, %f176, %f172;
	add.s32 	%r154, %r154, 2;
$L__BB0_42:
	setp.eq.s32 	%p39, %r35, 0;
	@%p39 bra 	$L__BB0_44;
	mul.wide.u32 	%rd38, %r154, 4;
	add.s64 	%rd39, %rd3, %rd38;
	ld.local.f32 	%f177, [%rd39];
	shl.b32 	%r121, %r154, 2;
	add.s32 	%r122, %r150, %r121;
	ld.shared.f32 	%f178, [%r122];
	sub.f32 	%f179, %f177, %f178;
	div.rn.f32 	%f180, %f179, %f28;
	fma.rn.f32 	%f202, %f180, %f180, %f202;
$L__BB0_44:
	mul.f32 	%f181, %f202, 0fBF000000;
	fma.rn.f32 	%f182, %f181, 0f3BBB989D, 0f3F000000;
	cvt.sat.f32.f32 	%f183, %f182;
	mov.f32 	%f184, 0f4B400001;
	mov.f32 	%f185, 0f437C0000;
	fma.rm.f32 	%f186, %f183, %f185, %f184;
	add.f32 	%f187, %f186, 0fCB40007F;
	neg.f32 	%f188, %f187;
	fma.rn.f32 	%f189, %f181, 0f3FB8AA3B, %f188;
	fma.rn.f32 	%f190, %f181, 0f32A57060, %f189;
	mov.b32 	%r123, %f186;
	shl.b32 	%r124, %r123, 23;
	mov.b32 	%f191, %r124;
	ex2.approx.ftz.f32 	%f192, %f190;
	fma.rn.f32 	%f206, %f192, %f191, %f206;
	add.s32 	%r151, %r151, 1;
	shl.b32 	%r125, %r82, 2;
	add.s32 	%r150, %r150, %r125;
	setp.eq.s32 	%p40, %r151, %r40;
	@%p40 bra 	$L__BB0_51;
	bra.uni 	$L__BB0_33;
$L__BB0_45:
	and.b32  	%r75, %r40, 3;
	add.s32 	%r109, %r40, -1;
	setp.lt.u32 	%p28, %r109, 3;
	@%p28 bra 	$L__BB0_48;
	and.b32  	%r76, %r40, -4;
	ex2.approx.ftz.f32 	%f98, %f1;
	mul.f32 	%f18, %f98, %f2;
	mov.b32 	%r156, 0;
$L__BB0_47:
	add.f32 	%f99, %f206, %f18;
	add.f32 	%f100, %f99, %f18;
	add.f32 	%f101, %f100, %f18;
	add.f32 	%f206, %f101, %f18;
	add.s32 	%r156, %r156, 4;
	setp.ne.s32 	%p29, %r156, %r76;
	@%p29 bra 	$L__BB0_47;
$L__BB0_48:
	setp.eq.s32 	%p30, %r75, 0;
	@%p30 bra 	$L__BB0_51;
	ex2.approx.ftz.f32 	%f102, %f1;
	mul.f32 	%f23, %f102, %f2;
	add.f32 	%f206, %f206, %f23;
	setp.eq.s32 	%p31, %r75, 1;
	@%p31 bra 	$L__BB0_51;
	add.f32 	%f103, %f206, %f23;
	setp.eq.s32 	%p32, %r75, 2;
	add.f32 	%f104, %f103, %f23;
	selp.f32 	%f206, %f103, %f104, %p32;
$L__BB0_51:
	bar.sync 	0;
	add.s32 	%r139, %r139, %r28;
	add.s32 	%r138, %r138, 1;
	setp.lt.s32 	%p41, %r139, %r84;
	sub.s32 	%r137, %r137, %r28;
	@%p41 bra 	$L__BB0_15;
$L__BB0_52:
	setp.ge.s32 	%p42, %r2, %r83;
	@%p42 bra 	$L__BB0_54;
	ld.param.u64 	%rd43, [_Z19NbodyKernelOnDeviceifPfiS_iS__param_6];
	cvta.to.global.u64 	%rd40, %rd43;
	mul.wide.s32 	%rd41, %r2, 4;
	add.s64 	%rd42, %rd40, %rd41;
	st.global.f32 	[%rd42], %f206;
$L__BB0_54:
	ret;

}


// ===== COMPILED SASS (sm_100) =====

	.target	sm_100

	.elftype	@"ET_EXEC"


//--------------------- .note.nv.tkinfo           --------------------------
	.section	.note.nv.tkinfo,"",@"SHT_NOTE"
	.sectionflags	@"SHF_NOTE_NV_TKINFO"
	.tkinfo
        /*0018*/ 	.word	0x00000002
        /*0030*/ 	.string	""
        /*0030*/ 	.string	"ptxas"
        /*0030*/ 	.string	"Cuda compilation tools, release 13.0, V13.0.88"
        /*0030*/ 	.string	"Build cuda_13.0.r13.0/compiler.36424714_0"
        /*0030*/ 	.string	"-arch sm_100 -m 64 "



//--------------------- .note.nv.cuinfo           --------------------------
	.section	.note.nv.cuinfo,"",@"SHT_NOTE"
	.sectionflags	@"SHF_NOTE_NV_CUINFO"
        /*0018*/ 	.short	0x0002
        /*001a*/ 	.short	0x0064
        /*001c*/ 	.short	0x0082
	.zero		2


//--------------------- .nv.info                  --------------------------
	.section	.nv.info,"",@"SHT_CUDA_INFO"
	.align	4


	//----- nvinfo : EIATTR_REGCOUNT
	.align		4
        /*0000*/ 	.byte	0x04, 0x2f
        /*0002*/ 	.short	(.L_1 - .L_0)
	.align		4
.L_0:
        /*0004*/ 	.word	index@(_Z19NbodyKernelOnDeviceifPfiS_iS_)
        /*0008*/ 	.word	0x0000001f


	//----- nvinfo : EIATTR_FRAME_SIZE
	.align		4
.L_1:
        /*000c*/ 	.byte	0x04, 0x11
        /*000e*/ 	.short	(.L_3 - .L_2)
	.align		4
.L_2:
        /*0010*/ 	.word	index@($__internal_0_$__cuda_sm3x_div_rn_noftz_f32_slowpath)
        /*0014*/ 	.word	0x00000190


	//----- nvinfo : EIATTR_FRAME_SIZE
	.align		4
.L_3:
        /*0018*/ 	.byte	0x04, 0x11
        /*001a*/ 	.short	(.L_5 - .L_4)
	.align		4
.L_4:
        /*001c*/ 	.word	index@(_Z19NbodyKernelOnDeviceifPfiS_iS_)
        /*0020*/ 	.word	0x00000190


	//----- nvinfo : EIATTR_MIN_STACK_SIZE
	.align		4
.L_5:
        /*0024*/ 	.byte	0x04, 0x12
        /*0026*/ 	.short	(.L_7 - .L_6)
	.align		4
.L_6:
        /*0028*/ 	.word	index@(_Z19NbodyKernelOnDeviceifPfiS_iS_)
        /*002c*/ 	.word	0x00000190
.L_7:


//--------------------- .nv.compat                --------------------------
	.section	.nv.compat,"",@"SHT_CUDA_COMPAT_INFO"
	.align	4
        /*0000*/ 	.byte	0x02, 0x09, 0x00, 0x00, 0x02, 0x02, 0x01, 0x00, 0x02, 0x05, 0x05, 0x00, 0x03, 0x07, 0x01, 0x01
        /*0010*/ 	.byte	0x02, 0x03, 0x00, 0x00, 0x02, 0x06, 0x01, 0x00, 0x04, 0x0b, 0x08, 0x00, 0x01, 0x00, 0x00, 0x00
        /*0020*/ 	.byte	0x00, 0x00, 0x00, 0x00


//--------------------- .nv.info._Z19NbodyKernelOnDeviceifPfiS_iS_ --------------------------
	.section	.nv.info._Z19NbodyKernelOnDeviceifPfiS_iS_,"",@"SHT_CUDA_INFO"
	.sectionflags	@""
	.align	4


	//----- nvinfo : EIATTR_CUDA_API_VERSION
	.align		4
        /*0000*/ 	.byte	0x04, 0x37
        /*0002*/ 	.short	(.L_9 - .L_8)
.L_8:
        /*0004*/ 	.word	0x00000082


	//----- nvinfo : EIATTR_KPARAM_INFO
	.align		4
.L_9:
        /*0008*/ 	.byte	0x04, 0x17
        /*000a*/ 	.short	(.L_11 - .L_10)
.L_10:
        /*000c*/ 	.word	0x00000000
        /*0010*/ 	.short	0x0006
        /*0012*/ 	.short	0x0028
        /*0014*/ 	.byte	0x00, 0xf5, 0x21, 0x00


	//----- nvinfo : EIATTR_KPARAM_INFO
	.align		4
.L_11:
        /*0018*/ 	.byte	0x04, 0x17
        /*001a*/ 	.short	(.L_13 - .L_12)
.L_12:
        /*001c*/ 	.word	0x00000000
        /*0020*/ 	.short	0x0005
        /*0022*/ 	.short	0x0020
        /*0024*/ 	.byte	0x00, 0xf0, 0x11, 0x00


	//----- nvinfo : EIATTR_KPARAM_INFO
	.align		4
.L_13:
        /*0028*/ 	.byte	0x04, 0x17
        /*002a*/ 	.short	(.L_15 - .L_14)
.L_14:
        /*002c*/ 	.word	0x00000000
        /*0030*/ 	.short	0x0004
        /*0032*/ 	.short	0x0018
        /*0034*/ 	.byte	0x00, 0xf5, 0x21, 0x00


	//----- nvinfo : EIATTR_KPARAM_INFO
	.align		4
.L_15:
        /*0038*/ 	.byte	0x04, 0x17
        /*003a*/ 	.short	(.L_17 - .L_16)
.L_16:
        /*003c*/ 	.word	0x00000000
        /*0040*/ 	.short	0x0003
        /*0042*/ 	.short	0x0010
        /*0044*/ 	.byte	0x00, 0xf0, 0x11, 0x00


	//----- nvinfo : EIATTR_KPARAM_INFO
	.align		4
.L_17:
        /*0048*/ 	.byte	0x04, 0x17
        /*004a*/ 	.short	(.L_19 - .L_18)
.L_18:
        /*004c*/ 	.word	0x00000000
        /*0050*/ 	.short	0x0002
        /*0052*/ 	.short	0x0008
        /*0054*/ 	.byte	0x00, 0xf5, 0x21, 0x00


	//----- nvinfo : EIATTR_KPARAM_INFO
	.align		4
.L_19:
        /*0058*/ 	.byte	0x04, 0x17
        /*005a*/ 	.short	(.L_21 - .L_20)
.L_20:
        /*005c*/ 	.word	0x00000000
        /*0060*/ 	.short	0x0001
        /*0062*/ 	.short	0x0004
        /*0064*/ 	.byte	0x00, 0xf0, 0x11, 0x00


	//----- nvinfo : EIATTR_KPARAM_INFO
	.align		4
.L_21:
        /*0068*/ 	.byte	0x04, 0x17
        /*006a*/ 	.short	(.L_23 - .L_22)
.L_22:
        /*006c*/ 	.word	0x00000000
        /*0070*/ 	.short	0x0000
        /*0072*/ 	.short	0x0000
        /*0074*/ 	.byte	0x00, 0xf0, 0x11, 0x00


	//----- nvinfo : EIATTR_SPARSE_MMA_MASK
	.align		4
.L_23:
        /*0078*/ 	.byte	0x03, 0x50
        /*007a*/ 	.short	0x0000


	//----- nvinfo : EIATTR_MAXREG_COUNT
	.align		4
        /*007c*/ 	.byte	0x03, 0x1b
        /*007e*/ 	.short	0x00ff


	//----- nvinfo : EIATTR_NUM_BARRIERS
	.align		4
        /*0080*/ 	.byte	0x02, 0x4c
        /*0082*/ 	.byte	0x01
	.zero		1


	//----- nvinfo : EIATTR_MERCURY_ISA_VERSION
	.align		4
        /*0084*/ 	.byte	0x03, 0x5f
        /*0086*/ 	.short	0x0101


	//----- nvinfo : EIATTR_VRC_CTA_INIT_COUNT
	.align		4
        /*0088*/ 	.byte	0x02, 0x4a
	.zero		1
	.zero		1


	//----- nvinfo : EIATTR_EXIT_INSTR_OFFSETS
	.align		4
        /*008c*/ 	.byte	0x04, 0x1c
        /*008e*/ 	.short	(.L_25 - .L_24)


	//   ....[0]....
.L_24:
        /*0090*/ 	.word	0x00002bc0


	//   ....[1]....
        /*0094*/ 	.word	0x00002c00


	//----- nvinfo : EIATTR_CRS_STACK_SIZE
	.align		4
.L_25:
        /*0098*/ 	.byte	0x04, 0x1e
        /*009a*/ 	.short	(.L_27 - .L_26)
.L_26:
        /*009c*/ 	.word	0x00000000


	//----- nvinfo : EIATTR_CBANK_PARAM_SIZE
	.align		4
.L_27:
        /*00a0*/ 	.byte	0x03, 0x19
        /*00a2*/ 	.short	0x0030


	//----- nvinfo : EIATTR_PARAM_CBANK
	.align		4
        /*00a4*/ 	.byte	0x04, 0x0a
        /*00a6*/ 	.short	(.L_29 - .L_28)
	.align		4
.L_28:
        /*00a8*/ 	.word	index@(.nv.constant0._Z19NbodyKernelOnDeviceifPfiS_iS_)
        /*00ac*/ 	.short	0x0380
        /*00ae*/ 	.short	0x0030


	//----- nvinfo : EIATTR_SW_WAR
	.align		4
.L_29:
        /*00b0*/ 	.byte	0x04, 0x36
        /*00b2*/ 	.short	(.L_31 - .L_30)
.L_30:
        /*00b4*/ 	.word	0x00000008
.L_31:


//--------------------- .nv.callgraph             --------------------------
	.section	.nv.callgraph,"",@"SHT_CUDA_CALLGRAPH"
	.align	4
	.sectionentsize	8
	.align		4
        /*0000*/ 	.word	0x00000000
	.align		4
        /*0004*/ 	.word	0xffffffff
	.align		4
        /*0008*/ 	.word	0x00000000
	.align		4
        /*000c*/ 	.word	0xfffffffe
	.align		4
        /*0010*/ 	.word	0x00000000
	.align		4
        /*0014*/ 	.word	0xfffffffd
	.align		4
        /*0018*/ 	.word	0x00000000
	.align		4
        /*001c*/ 	.word	0xfffffffc


//--------------------- .text._Z19NbodyKernelOnDeviceifPfiS_iS_ --------------------------
	.section	.text._Z19NbodyKernelOnDeviceifPfiS_iS_,"ax",@progbits
	.align	128
        .global         _Z19NbodyKernelOnDeviceifPfiS_iS_
        .type           _Z19NbodyKernelOnDeviceifPfiS_iS_,@function
        .size           _Z19NbodyKernelOnDeviceifPfiS_iS_,(.L_x_71 - _Z19NbodyKernelOnDeviceifPfiS_iS_)
        .other          _Z19NbodyKernelOnDeviceifPfiS_iS_,@"STO_CUDA_ENTRY STV_DEFAULT"
_Z19NbodyKernelOnDeviceifPfiS_iS_:
.text._Z19NbodyKernelOnDeviceifPfiS_iS_:
[----:B------:R-:W0:Y:S01]  /*0000*/  LDC R1, c[0x0][0x37c] ;  /* 0x0000df00ff017b82 */ /* 0x000e220000000800 */
[----:B------:R-:W1:Y:S07]  /*0010*/  S2R R16, SR_TID.X ;  /* 0x0000000000107919 */ /* 0x000e6e0000002100 */
[----:B------:R-:W1:Y:S01]  /*0020*/  S2UR UR4, SR_CTAID.X ;  /* 0x00000000000479c3 */ /* 0x000e620000002500 */
[----:B------:R-:W2:Y:S01]  /*0030*/  LDCU UR12, c[0x0][0x380] ;  /* 0x00007000ff0c77ac */ /* 0x000ea20008000800 */
[----:B0-----:R-:W-:Y:S01]  /*0040*/  IADD3 R1, PT, PT, R1, -0x190, RZ ;  /* 0xfffffe7001017810 */ /* 0x001fe20007ffe0ff */
[----:B------:R-:W-:Y:S01]  /*0050*/  BSSY.RECONVERGENT B0, `(.L_x_0) ;  /* 0x0000065000007945 */ /* 0x000fe20003800200 */
[----:B------:R-:W0:Y:S02]  /*0060*/  LDCU UR5, c[0x0][0x390] ;  /* 0x00007200ff0577ac */ /* 0x000e240008000800 */
[----:B------:R-:W-:-:S02]  /*0070*/  R2UR UR13, R1 ;  /* 0x00000000010d72ca */ /* 0x000fc400000e0000 */
[----:B------:R-:W1:Y:S01]  /*0080*/  LDC R15, c[0x0][0x360] ;  /* 0x0000d800ff0f7b82 */ /* 0x000e620000000800 */
[----:B------:R-:W3:Y:S01]  /*0090*/  LDCU.64 UR10, c[0x0][0x358] ;  /* 0x00006b00ff0a77ac */ /* 0x000ee20008000a00 */
[----:B--2---:R-:W-:-:S06]  /*00a0*/  UISETP.GE.AND UP0, UPT, UR12, 0x1, UPT ;  /* 0x000000010c00788c */ /* 0x004fcc000bf06270 */
[----:B------:R-:W-:Y:S01]  /*00b0*/  PLOP3.LUT P0, PT, PT, PT, UP0, 0x80, 0x8 ;  /* 0x000000000008781c */ /* 0x000fe20003f0f008 */
[----:B-1----:R-:W-:-:S05]  /*00c0*/  IMAD R15, R15, UR4, R16 ;  /* 0x000000040f0f7c24 */ /* 0x002fca000f8e0210 */
[----:B0-----:R-:W-:-:S13]  /*00d0*/  ISETP.GE.OR P0, PT, R15, UR5, !P0 ;  /* 0x000000050f007c0c */ /* 0x001fda000c706670 */
[----:B---3--:R-:W-:Y:S05]  /*00e0*/  @P0 BRA `(.L_x_1) ;  /* 0x00000004006c0947 */ /* 0x008fea0003800000 */
[----:B------:R-:W-:Y:S02]  /*00f0*/  UISETP.GE.U32.AND UP0, UPT, UR12, 0x10, UPT ;  /* 0x000000100c00788c */ /* 0x000fe4000bf06070 */
[----:B------:R-:W-:Y:S01]  /*0100*/  IMAD R0, R15, UR12, RZ ;  /* 0x0000000c0f007c24 */ /* 0x000fe2000f8e02ff */
[----:B------:R-:W-:Y:S01]  /*0110*/  ULOP3.LUT UR6, UR12, 0xf, URZ, 0xc0, !UPT ;  /* 0x0000000f0c067892 */ /* 0x000fe2000f8ec0ff */
[----:B------:R-:W-:-:S03]  /*0120*/  UMOV UR4, URZ ;  /* 0x000000ff00047c82 */ /* 0x000fc60008000000 */
[----:B------:R-:W-:Y:S02]  /*0130*/  UISETP.NE.AND UP1, UPT, UR6, URZ, UPT ;  /* 0x000000ff0600728c */ /* 0x000fe4000bf25270 */
[----:B------:R-:W-:Y:S09]  /*0140*/  BRA.U !UP0, `(.L_x_2) ;  /* 0x0000000108747547 */ /* 0x000ff2000b800000 */
[----:B------:R-:W-:Y:S01]  /*0150*/  ULOP3.LUT UR4, UR12, 0x7ffffff0, URZ, 0xc0, !UPT ;  /* 0x7ffffff00c047892 */ /* 0x000fe2000f8ec0ff */
[----:B------:R-:W-:-:S11]  /*0160*/  UMOV UR5, URZ ;  /* 0x000000ff00057c82 */ /* 0x000fd60008000000 */
.L_x_3:
[----:B0-----:R-:W0:Y:S02]  /*0170*/  LDC.64 R2, c[0x0][0x388] ;  /* 0x0000e200ff027b82 */ /* 0x001e240000000a00 */
[----:B0-----:R-:W-:-:S05]  /*0180*/  IMAD.WIDE R2, R0, 0x4, R2 ;  /* 0x0000000400027825 */ /* 0x001fca00078e0202 */
[----:B------:R-:W2:Y:S04]  /*0190*/  LDG.E R4, desc[UR10][R2.64] ;  /* 0x0000000a02047981 */ /* 0x000ea8000c1e1900 */
[----:B------:R-:W2:Y:S04]  /*01a0*/  LDG.E R5, desc[UR10][R2.64+0x4] ;  /* 0x0000040a02057981 */ /* 0x000ea8000c1e1900 */
[----:B------:R-:W2:Y:S04]  /*01b0*/  LDG.E R6, desc[UR10][R2.64+0x8] ;  /* 0x0000080a02067981 */ /* 0x000ea8000c1e1900 */
[----:B------:R-:W2:Y:S04]  /*01c0*/  LDG.E R7, desc[UR10][R2.64+0xc] ;  /* 0x00000c0a02077981 */ /* 0x000ea8000c1e1900 */
[----:B------:R-:W3:Y:S04]  /*01d0*/  LDG.E R8, desc[UR10][R2.64+0x10] ;  /* 0x0000100a02087981 */ /* 0x000ee8000c1e1900 */
[----:B------:R-:W3:Y:S04]  /*01e0*/  LDG.E R9, desc[UR10][R2.64+0x14] ;  /* 0x0000140a02097981 */ /* 0x000ee8000c1e1900 */
[----:B------:R-:W3:Y:S04]  /*01f0*/  LDG.E R10, desc[UR10][R2.64+0x18] ;  /* 0x0000180a020a7981 */ /* 0x000ee8000c1e1900 */
[----:B------:R-:W3:Y:S04]  /*0200*/  LDG.E R11, desc[UR10][R2.64+0x1c] ;  /* 0x00001c0a020b7981 */ /* 0x000ee8000c1e1900 */
[----:B------:R-:W4:Y:S04]  /*0210*/  LDG.E R20, desc[UR10][R2.64+0x20] ;  /* 0x0000200a02147981 */ /* 0x000f28000c1e1900 */
[----:B------:R-:W4:Y:S04]  /*0220*/  LDG.E R21, desc[UR10][R2.64+0x24] ;  /* 0x0000240a02157981 */ /* 0x000f28000c1e1900 */
[----:B------:R-:W4:Y:S04]  /*0230*/  LDG.E R22, desc[UR10][R2.64+0x28] ;  /* 0x0000280a02167981 */ /* 0x000f28000c1e1900 */
[----:B------:R-:W4:Y:S04]  /*0240*/  LDG.E R23, desc[UR10][R2.64+0x2c] ;  /* 0x00002c0a02177981 */ /* 0x000f28000c1e1900 */
[----:B------:R-:W5:Y:S04]  /*0250*/  LDG.E R24, desc[UR10][R2.64+0x30] ;  /* 0x0000300a02187981 */ /* 0x000f68000c1e1900 */
[----:B------:R-:W5:Y:S04]  /*0260*/  LDG.E R25, desc[UR10][R2.64+0x34] ;  /* 0x0000340a02197981 */ /* 0x000f68000c1e1900 */
[----:B------:R-:W5:Y:S04]  /*0270*/  LDG.E R26, desc[UR10][R2.64+0x38] ;  /* 0x0000380a021a7981 */ /* 0x000f68000c1e1900 */
[----:B------:R-:W5:Y:S01]  /*0280*/  LDG.E R27, desc[UR10][R2.64+0x3c] ;  /* 0x00003c0a021b7981 */ /* 0x000f62000c1e1900 */
[----:B------:R-:W-:Y:S01]  /*0290*/  ULEA UR7, UR5, UR13, 0x2 ;  /* 0x0000000d05077291 */ /* 0x000fe2000f8e10ff */
[----:B------:R-:W-:Y:S01]  /*02a0*/  IADD3 R0, PT, PT, R0, 0x10, RZ ;  /* 0x0000001000007810 */ /* 0x000fe20007ffe0ff */
[----:B------:R-:W-:-:S04]  /*02b0*/  UIADD3 UR5, UPT, UPT, UR5, 0x10, URZ ;  /* 0x0000001005057890 */ /* 0x000fc8000fffe0ff */
[----:B------:R-:W-:-:S03]  /*02c0*/  UISETP.NE.AND UP0, UPT, UR5, UR4, UPT ;  /* 0x000000040500728c */ /* 0x000fc6000bf05270 */
[----:B--2---:R0:W-:Y:S04]  /*02d0*/  STL.128 [UR7], R4 ;  /* 0x00000004ff007987 */ /* 0x0041e80008100c07 */
[----:B---3--:R0:W-:Y:S04]  /*02e0*/  STL.128 [UR7+0x10], R8 ;  /* 0x00001008ff007987 */ /* 0x0081e80008100c07 */
[----:B----4-:R0:W-:Y:S04]  /*02f0*/  STL.128 [UR7+0x20], R20 ;  /* 0x00002014ff007987 */ /* 0x0101e80008100c07 */
[----:B-----5:R0:W-:Y:S01]  /*0300*/  STL.128 [UR7+0x30], R24 ;  /* 0x00003018ff007987 */ /* 0x0201e20008100c07 */
[----:B------:R-:W-:Y:S05]  /*0310*/  BRA.U UP0, `(.L_x_3) ;  /* 0xfffffffd00947547 */ /* 0x000fea000b83ffff */
.L_x_2:
[----:B------:R-:W-:Y:S05]  /*0320*/  BRA.U !UP1, `(.L_x_1) ;  /* 0x0000000109dc7547 */ /* 0x000fea000b800000 */
[----:B------:R-:W-:Y:S02]  /*0330*/  UISETP.GE.U32.AND UP0, UPT, UR6, 0x8, UPT ;  /* 0x000000080600788c */ /* 0x000fe4000bf06070 */
[----:B------:R-:W-:-:S04]  /*0340*/  ULOP3.LUT UR5, UR12, 0x7, URZ, 0xc0, !UPT ;  /* 0x000000070c057892 */ /* 0x000fc8000f8ec0ff */
[----:B------:R-:W-:-:S03]  /*0350*/  UISETP.NE.AND UP1, UPT, UR5, URZ, UPT ;  /* 0x000000ff0500728c */ /* 0x000fc6000bf25270 */
[----:B------:R-:W-:Y:S08]  /*0360*/  BRA.U !UP0, `(.L_x_4) ;  /* 0x0000000108547547 */ /* 0x000ff0000b800000 */
[----:B------:R-:W1:Y:S02]  /*0370*/  LDC.64 R2, c[0x0][0x388] ;  /* 0x0000e200ff027b82 */ /* 0x000e640000000a00 */
[----:B-1----:R-:W-:-:S05]  /*0380*/  IMAD.WIDE R2, R0, 0x4, R2 ;  /* 0x0000000400027825 */ /* 0x002fca00078e0202 */
[----:B0-----:R-:W2:Y:S04]  /*0390*/  LDG.E R4, desc[UR10][R2.64] ;  /* 0x0000000a02047981 */ /* 0x001ea8000c1e1900 */
[----:B------:R-:W3:Y:S04]  /*03a0*/  LDG.E R5, desc[UR10][R2.64+0x4] ;  /* 0x0000040a02057981 */ /* 0x000ee8000c1e1900 */
[----:B------:R-:W4:Y:S04]  /*03b0*/  LDG.E R6, desc[UR10][R2.64+0x8] ;  /* 0x0000080a02067981 */ /* 0x000f28000c1e1900 */
[----:B------:R-:W5:Y:S04]  /*03c0*/  LDG.E R7, desc[UR10][R2.64+0xc] ;  /* 0x00000c0a02077981 */ /* 0x000f68000c1e1900 */
[----:B------:R-:W5:Y:S04]  /*03d0*/  LDG.E R8, desc[UR10][R2.64+0x10] ;  /* 0x0000100a02087981 */ /* 0x000f68000c1e1900 */
[----:B------:R-:W5:Y:S04]  /*03e0*/  LDG.E R9, desc[UR10][R2.64+0x14] ;  /* 0x0000140a02097981 */ /* 0x000f68000c1e1900 */
[----:B------:R-:W5:Y:S04]  /*03f0*/  LDG.E R10, desc[UR10][R2.64+0x18] ;  /* 0x0000180a020a7981 */ /* 0x000f68000c1e1900 */
[----:B------:R-:W5:Y:S01]  /*0400*/  LDG.E R11, desc[UR10][R2.64+0x1c] ;  /* 0x00001c0a020b7981 */ /* 0x000f62000c1e1900 */
[----:B------:R-:W-:Y:S01]  /*0410*/  ULEA UR6, UR4, UR13, 0x2 ;  /* 0x0000000d04067291 */ /* 0x000fe2000f8e10ff */
[----:B------:R-:W-:Y:S01]  /*0420*/  IADD3 R0, PT, PT, R0, 0x8, RZ ;  /* 0x0000000800007810 */ /* 0x000fe20007ffe0ff */
[----:B------:R-:W-:-:S07]  /*0430*/  UIADD3 UR4, UPT, UPT, UR4, 0x8, URZ ;  /* 0x0000000804047890 */ /* 0x000fce000fffe0ff */
[----:B--2---:R1:W-:Y:S04]  /*0440*/  STL [UR6], R4 ;  /* 0x00000004ff007987 */ /* 0x0043e80008100806 */
[----:B---3--:R1:W-:Y:S04]  /*0450*/  STL [UR6+0x4], R5 ;  /* 0x00000405ff007987 */ /* 0x0083e80008100806 */
[----:B----4-:R1:W-:Y:S04]  /*0460*/  STL [UR6+0x8], R6 ;  /* 0x00000806ff007987 */ /* 0x0103e80008100806 */
[----:B-----5:R1:W-:Y:S04]  /*0470*/  STL [UR6+0xc], R7 ;  /* 0x00000c07ff007987 */ /* 0x0203e80008100806 */
[----:B------:R1:W-:Y:S04]  /*0480*/  STL [UR6+0x10], R8 ;  /* 0x00001008ff007987 */ /* 0x0003e80008100806 */
[----:B------:R1:W-:Y:S04]  /*0490*/  STL [UR6+0x14], R9 ;  /* 0x00001409ff007987 */ /* 0x0003e80008100806 */
[----:B------:R1:W-:Y:S04]  /*04a0*/  STL [UR6+0x18], R10 ;  /* 0x0000180aff007987 */ /* 0x0003e80008100806 */
[----:B------:R1:W-:Y:S02]  /*04b0*/  STL [UR6+0x1c], R11 ;  /* 0x00001c0bff007987 */ /* 0x0003e40008100806 */
.L_x_4:
[----:B------:R-:W-:Y:S05]  /*04c0*/  BRA.U !UP1, `(.L_x_1) ;  /* 0x0000000109747547 */ /* 0x000fea000b800000 */
[----:B------:R-:W-:Y:S02]  /*04d0*/  UISETP.GE.U32.AND UP0, UPT, UR5, 0x4, UPT ;  /* 0x000000040500788c */ /* 0x000fe4000bf06070 */
[----:B------:R-:W-:-:S04]  /*04e0*/  ULOP3.LUT UR6, UR12, 0x3, URZ, 0xc0, !UPT ;  /* 0x000000030c067892 */ /* 0x000fc8000f8ec0ff */
[----:B------:R-:W-:-:S03]  /*04f0*/  UISETP.NE.AND UP1, UPT, UR6, URZ, UPT ;  /* 0x000000ff0600728c */ /* 0x000fc6000bf25270 */
[----:B------:R-:W-:Y:S08]  /*0500*/  BRA.U !UP0, `(.L_x_5) ;  /* 0x0000000108347547 */ /* 0x000ff0000b800000 */
[----:B------:R-:W2:Y:S02]  /*0510*/  LDC.64 R2, c[0x0][0x388] ;  /* 0x0000e200ff027b82 */ /* 0x000ea40000000a00 */
[----:B--2---:R-:W-:-:S05]  /*0520*/  IMAD.WIDE R2, R0, 0x4, R2 ;  /* 0x0000000400027825 */ /* 0x004fca00078e0202 */
[----:B01----:R-:W2:Y:S04]  /*0530*/  LDG.E R4, desc[UR10][R2.64] ;  /* 0x0000000a02047981 */ /* 0x003ea8000c1e1900 */
[----:B------:R-:W3:Y:S04]  /*0540*/  LDG.E R5, desc[UR10][R2.64+0x4] ;  /* 0x0000040a02057981 */ /* 0x000ee8000c1e1900 */
[----:B------:R-:W4:Y:S04]  /*0550*/  LDG.E R6, desc[UR10][R2.64+0x8] ;  /* 0x0000080a02067981 */ /* 0x000f28000c1e1900 */
[----:B------:R-:W5:Y:S01]  /*0560*/  LDG.E R7, desc[UR10][R2.64+0xc] ;  /* 0x00000c0a02077981 */ /* 0x000f62000c1e1900 */
[----:B------:R-:W-:Y:S01]  /*0570*/  ULEA UR5, UR4, UR13, 0x2 ;  /* 0x0000000d04057291 */ /* 0x000fe2000f8e10ff */
[----:B------:R-:W-:Y:S01]  /*0580*/  IADD3 R0, PT, PT, R0, 0x4, RZ ;  /* 0x0000000400007810 */ /* 0x000fe20007ffe0ff */
[----:B------:R-:W-:-:S07]  /*0590*/  UIADD3 UR4, UPT, UPT, UR4, 0x4, URZ ;  /* 0x0000000404047890 */ /* 0x000fce000fffe0ff */
[----:B--2---:R2:W-:Y:S04]  /*05a0*/  STL [UR5], R4 ;  /* 0x00000004ff007987 */ /* 0x0045e80008100805 */
[----:B---3--:R2:W-:Y:S04]  /*05b0*/  STL [UR5+0x4], R5 ;  /* 0x00000405ff007987 */ /* 0x0085e80008100805 */
[----:B----4-:R2:W-:Y:S04]  /*05c0*/  STL [UR5+0x8], R6 ;  /* 0x00000806ff007987 */ /* 0x0105e80008100805 */
[----:B-----5:R2:W-:Y:S02]  /*05d0*/  STL [UR5+0xc], R7 ;  /* 0x00000c07ff007987 */ /* 0x0205e40008100805 */
.L_x_5:
[----:B------:R-:W-:Y:S05]  /*05e0*/  BRA.U !UP1, `(.L_x_1) ;  /* 0x00000001092c7547 */ /* 0x000fea000b800000 */
[----:B------:R-:W3:Y:S01]  /*05f0*/  LDC.64 R2, c[0x0][0x388] ;  /* 0x0000e200ff027b82 */ /* 0x000ee20000000a00 */
[----:B------:R-:W-:-:S05]  /*0600*/  UMOV UR5, URZ ;  /* 0x000000ff00057c82 */ /* 0x000fca0008000000 */
.L_x_6:
[----:B01234-:R-:W-:-:S06]  /*0610*/  IMAD.WIDE R4, R0, 0x4, R2 ;  /* 0x0000000400047825 */ /* 0x01ffcc00078e0202 */
[----:B------:R-:W2:Y:S01]  /*0620*/  LDG.E R4, desc[UR10][R4.64] ;  /* 0x0000000a04047981 */ /* 0x000ea2000c1e1900 */
[----:B------:R-:W-:Y:S01]  /*0630*/  ULEA UR7, UR4, UR13, 0x2 ;  /* 0x0000000d04077291 */ /* 0x000fe2000f8e10ff */
[----:B------:R-:W-:Y:S01]  /*0640*/  IADD3 R0, PT, PT, R0, 0x1, RZ ;  /* 0x0000000100007810 */ /* 0x000fe20007ffe0ff */
[----:B------:R-:W-:Y:S02]  /*0650*/  UIADD3 UR5, UPT, UPT, UR5, 0x1, URZ ;  /* 0x0000000105057890 */ /* 0x000fe4000fffe0ff */
[----:B------:R-:W-:Y:S02]  /*0660*/  UIADD3 UR4, UPT, UPT, UR4, 0x1, URZ ;  /* 0x0000000104047890 */ /* 0x000fe4000fffe0ff */
[----:B------:R-:W-:-:S03]  /*0670*/  UISETP.NE.AND UP0, UPT, UR5, UR6, UPT ;  /* 0x000000060500728c */ /* 0x000fc6000bf05270 */
[----:B--2---:R4:W-:Y:S06]  /*0680*/  STL [UR7], R4 ;  /* 0x00000004ff007987 */ /* 0x0049ec0008100807 */
[----:B------:R-:W-:Y:S05]  /*0690*/  BRA.U UP0, `(.L_x_6) ;  /* 0xfffffffd00dc7547 */ /* 0x000fea000b83ffff */
.L_x_1:
[----:B------:R-:W-:Y:S05]  /*06a0*/  BSYNC.RECONVERGENT B0 ;  /* 0x0000000000007941 */ /* 0x000fea0003800200 */
.L_x_0:
[----:B------:R-:W-:Y:S01]  /*06b0*/  MOV R0, UR12 ;  /* 0x0000000c00007c02 */ /* 0x000fe20008000f00 */
[----:B------:R-:W-:Y:S01]  /*06c0*/  UMOV UR4, URZ ;  /* 0x000000ff00047c82 */ /* 0x000fe20008000000 */
[----:B------:R-:W-:Y:S02]  /*06d0*/  HFMA2 R14, -RZ, RZ, 0, 0 ;  /* 0x00000000ff0e7431 */ /* 0x000fe400000001ff */
[----:B------:R-:W-:-:S04]  /*06e0*/  IABS R0, R0 ;  /* 0x0000000000007213 */ /* 0x000fc80000000000 */
[----:B------:R-:W-:-:S13]  /*06f0*/  R2UR UR7, R0 ;  /* 0x00000000000772ca */ /* 0x000fda00000e0000 */
[----:B------:R-:W3:Y:S08]  /*0700*/  I2F.RP R0, UR7 ;  /* 0x0000000700007d06 */ /* 0x000ef00008209400 */
[----:B---3--:R-:W3:Y:S02]  /*0710*/  MUFU.RCP R0, R0 ;  /* 0x0000000000007308 */ /* 0x008ee40000001000 */
[----:B---3--:R-:W-:-:S06]  /*0720*/  IADD3 R2, PT, PT, R0, 0xffffffe, RZ ;  /* 0x0ffffffe00027810 */ /* 0x008fcc0007ffe0ff */
[----:B------:R-:W3:Y:S02]  /*0730*/  F2I.FTZ.U32.TRUNC.NTZ R2, R2 ;  /* 0x0000000200027305 */ /* 0x000ee4000021f000 */
[----:B---3--:R-:W-:-:S13]  /*0740*/  R2UR UR5, R2 ;  /* 0x00000000020572ca */ /* 0x008fda00000e0000 */
[----:B------:R-:W-:-:S04]  /*0750*/  UIADD3 UR6, UPT, UPT, URZ, -UR5, URZ ;  /* 0x80000005ff067290 */ /* 0x000fc8000fffe0ff */
[----:B------:R-:W-:-:S04]  /*0760*/  UIMAD UR6, UR6, UR7, URZ ;  /* 0x00000007060672a4 */ /* 0x000fc8000f8e02ff */
[----:B------:R-:W-:-:S04]  /*0770*/  UIMAD.WIDE.U32 UR4, UR5, UR6, UR4 ;  /* 0x00000006050472a5 */ /* 0x000fc8000f8e0004 */
[----:B------:R-:W-:-:S03]  /*0780*/  UIMAD.WIDE.U32 UR4, UR5, 0x400, URZ ;  /* 0x00000400050478a5 */ /* 0x000fc6000f8e00ff */
[----:B------:R-:W3:Y:S01]  /*0790*/  LDCU UR6, c[0x0][0x3a0] ;  /* 0x00007400ff0677ac */ /* 0x000ee20008000800 */
[----:B------:R-:W-:-:S04]  /*07a0*/  UIADD3 UR4, UPT, UPT, -UR5, URZ, URZ ;  /* 0x000000ff05047290 */ /* 0x000fc8000fffe1ff */
[----:B------:R-:W-:-:S04]  /*07b0*/  UIMAD UR4, UR7, UR4, 0x400 ;  /* 0x00000400070474a4 */ /* 0x000fc8000f8e0204 */
[----:B------:R-:W-:-:S11]  /*07c0*/  UISETP.GT.U32.AND UP1, UPT, UR7, UR4, UPT ;  /* 0x000000040700728c */ /* 0x000fd6000bf24070 */
[----:B------:R-:W-:Y:S02]  /*07d0*/  @!UP1 UIADD3 UR4, UPT, UPT, UR4, -UR7, URZ ;  /* 0x8000000704049290 */ /* 0x000fe4000fffe0ff */
[----:B------:R-:W-:Y:S02]  /*07e0*/  @!UP1 UIADD3 UR5, UPT, UPT, UR5, 0x1, URZ ;  /* 0x0000000105059890 */ /* 0x000fe4000fffe0ff */
[----:B------:R-:W-:Y:S02]  /*07f0*/  UISETP.GE.U32.AND UP0, UPT, UR4, UR7, UPT ;  /* 0x000000070400728c */ /* 0x000fe4000bf06070 */
[----:B------:R-:W-:-:S04]  /*0800*/  ULOP3.LUT UR4, UR12, 0x400, URZ, 0x3c, !UPT ;  /* 0x000004000c047892 */ /* 0x000fc8000f8e3cff */
[----:B------:R-:W-:-:S05]  /*0810*/  UISETP.GE.AND UP1, UPT, UR4, URZ, UPT ;  /* 0x000000ff0400728c */ /* 0x000fca000bf26270 */
[----:B------:R-:W-:Y:S02]  /*0820*/  @UP0 UIADD3 UR5, UPT, UPT, UR5, 0x1, URZ ;  /* 0x0000000105050890 */ /* 0x000fe4000fffe0ff */
[----:B------:R-:W-:-:S05]  /*0830*/  UISETP.NE.AND UP0, UPT, UR12, URZ, UPT ;  /* 0x000000ff0c00728c */ /* 0x000fca000bf05270 */
[----:B------:R-:W-:Y:S02]  /*0840*/  UMOV UR9, UR5 ;  /* 0x0000000500097c82 */ /* 0x000fe40008000000 */
[----:B------:R-:W-:-:S04]  /*0850*/  @!UP1 UIADD3 UR9, UPT, UPT, -UR9, URZ, URZ ;  /* 0x000000ff09099290 */ /* 0x000fc8000fffe1ff */
[----:B------:R-:W-:Y:S02]  /*0860*/  @!UP0 ULOP3.LUT UR9, URZ, UR12, URZ, 0x33, !UPT ;  /* 0x0000000cff098292 */ /* 0x000fe4000f8e33ff */
[----:B---3--:R-:W-:-:S09]  /*0870*/  UISETP.GE.AND UP0, UPT, UR6, 0x1, UPT ;  /* 0x000000010600788c */ /* 0x008fd2000bf06270 */
[----:B------:R-:W-:Y:S05]  /*0880*/  BRA.U !UP0, `(.L_x_7) ;  /* 0x0000002108c47547 */ /* 0x000fea000b800000 */
[----:B012---:R-:W-:Y:S01]  /*0890*/  MOV R7, 0x3f000000 ;  /* 0x3f00000000077802 */ /* 0x007fe20000000f00 */
[----:B------:R-:W-:Y:S01]  /*08a0*/  ULOP3.LUT UR21, UR12, 0x7, URZ, 0xc0, !UPT ;  /* 0x000000070c157892 */ /* 0x000fe2000f8ec0ff */
[----:B------:R-:W-:Y:S01]  /*08b0*/  MOV R0, 0x437c0000 ;  /* 0x437c000000007802 */ /* 0x000fe20000000f00 */
[----:B------:R-:W-:Y:S02]  /*08c0*/  ULOP3.LUT UR8, UR12, 0x7ffffff0, URZ, 0xc0, !UPT ;  /* 0x7ffffff00c087892 */ /* 0x000fe4000f8ec0ff */
[----:B------:R-:W-:Y:S01]  /*08d0*/  IMAD R13, R16, UR12, RZ ;  /* 0x0000000c100d7c24 */ /* 0x000fe2000f8e02ff */
[----:B------:R-:W-:Y:S01]  /*08e0*/  MOV R14, RZ ;  /* 0x000000ff000e7202 */ /* 0x000fe20000000f00 */
[----:B------:R-:W-:Y:S01]  /*08f0*/  ULOP3.LUT UR20, UR12, 0xf, URZ, 0xc0, !UPT ;  /* 0x0000000f0c147892 */ /* 0x000fe2000f8ec0ff */
[----:B------:R-:W-:Y:S01]  /*0900*/  FFMA.RM R7, R7, R0, 12582913 ;  /* 0x4b40000107077423 */ /* 0x000fe20000004000 */
[----:B------:R-:W-:Y:S02]  /*0910*/  ULOP3.LUT UR22, UR12, 0x3, URZ, 0xc0, !UPT ;  /* 0x000000030c167892 */ /* 0x000fe4000f8ec0ff */
[----:B------:R-:W-:Y:S01]  /*0920*/  ULOP3.LUT UR15, UR12, 0x7ffffff8, URZ, 0xc0, !UPT ;  /* 0x7ffffff80c0f7892 */ /* 0x000fe2000f8ec0ff */
[C---:B------:R-:W-:Y:S01]  /*0930*/  FADD R12, R7.reuse, -12583039 ;  /* 0xcb40007f070c7421 */ /* 0x040fe20000000000 */
[----:B------:R-:W-:Y:S01]  /*0940*/  SHF.L.U32 R7, R7, 0x17, RZ ;  /* 0x0000001707077819 */ /* 0x000fe200000006ff */
[----:B------:R-:W0:Y:S01]  /*0950*/  LDCU UR16, c[0x0][0x3a0] ;  /* 0x00007400ff1077ac */ /* 0x000e220008000800 */
[----:B------:R-:W-:-:S02]  /*0960*/  UIADD3 UR14, UPT, UPT, UR21, -0x1, URZ ;  /* 0xffffffff150e7890 */ /* 0x000fc4000fffe0ff */
[----:B------:R-:W-:Y:S01]  /*0970*/  UIADD3 UR8, UPT, UPT, -UR8, URZ, URZ ;  /* 0x000000ff08087290 */ /* 0x000fe2000fffe1ff */
[----:B------:R-:W-:Y:S01]  /*0980*/  UMOV UR4, URZ ;  /* 0x000000ff00047c82 */ /* 0x000fe20008000000 */
[----:B------:R-:W-:-:S10]  /*0990*/  UMOV UR5, URZ ;  /* 0x000000ff00057c82 */ /* 0x000fd40008000000 */
.L_x_58:
[----:B-1----:R-:W1:Y:S01]  /*09a0*/  LDCU UR7, c[0x0][0x3a0] ;  /* 0x00007400ff0777ac */ /* 0x002e620008000800 */
[----:B---3--:R-:W-:Y:S01]  /*09b0*/  IADD3 R0, PT, PT, RZ, -UR5, RZ ;  /* 0x80000005ff007c10 */ /* 0x008fe2000fffe0ff */
[----:B------:R-:W-:Y:S01]  /*09c0*/  BSSY.RECONVERGENT B0, `(.L_x_8) ;  /* 0x0000086000007945 */ /* 0x000fe20003800200 */
[----:B0-----:R-:W-:Y:S02]  /*09d0*/  UISETP.LT.AND UP0, UPT, UR9, UR16, UPT ;  /* 0x000000100900728c */ /* 0x001fe4000bf01270 */
[----:B------:R-:W-:Y:S02]  /*09e0*/  UIADD3 UR5, UPT, UPT, UR9, UR5, URZ ;  /* 0x0000000509057290 */ /* 0x000fe4000fffe0ff */
[----:B------:R-:W-:Y:S01]  /*09f0*/  USEL UR17, UR9, UR16, UP0 ;  /* 0x0000001009117287 */ /* 0x000fe20008000000 */
[----:B-12---:R-:W-:Y:S01]  /*0a00*/  MOV R3, UR7 ;  /* 0x0000000700037c02 */ /* 0x006fe20008000f00 */
[----:B------:R-:W-:-:S03]  /*0a10*/  UISETP.GE.AND UP1, UPT, UR5, UR7, UPT ;  /* 0x000000070500728c */ /* 0x000fc6000bf26270 */
[----:B------:R-:W-:Y:S02]  /*0a20*/  VIADDMNMX R0, R0, R3, UR9, PT ;  /* 0x0000000900007e46 */ /* 0x000fe4000b800103 */
[----:B------:R-:W-:Y:S02]  /*0a30*/  MOV R3, UR4 ;  /* 0x0000000400037c02 */ /* 0x000fe40008000f00 */
[----:B------:R-:W-:-:S03]  /*0a40*/  R2UR UR18, R0 ;  /* 0x00000000001272ca */ /* 0x000fc600000e0000 */
[----:B----4-:R-:W-:-:S10]  /*0a50*/  IMAD R4, R3, UR9, R16 ;  /* 0x0000000903047c24 */ /* 0x010fd4000f8e0210 */
[----:B------:R-:W-:-:S06]  /*0a60*/  UIMAD UR6, UR9, UR4, UR18 ;  /* 0x00000004090672a4 */ /* 0x000fcc000f8e0212 */
[----:B------:R-:W-:-:S13]  /*0a70*/  ISETP.GE.AND P0, PT, R4, UR6, PT ;  /* 0x0000000604007c0c */ /* 0x000fda000bf06270 */
[----:B------:R-:W-:Y:S05]  /*0a80*/  @P0 BRA `(.L_x_9) ;  /* 0x0000000400e40947 */ /* 0x000fea0003800000 */
[----:B------:R-:W0:Y:S02]  /*0a90*/  LDCU UR6, c[0x0][0x380] ;  /* 0x00007000ff0677ac */ /* 0x000e240008000800 */
[----:B0-----:R-:W-:-:S09]  /*0aa0*/  UISETP.GE.AND UP0, UPT, UR6, 0x1, UPT ;  /* 0x000000010600788c */ /* 0x001fd2000bf06270 */
[----:B------:R-:W-:Y:S05]  /*0ab0*/  BRA.U !UP0, `(.L_x_9) ;  /* 0x0000000508d87547 */ /* 0x000fea000b800000 */
[----:B------:R-:W-:Y:S02]  /*0ac0*/  UISETP.GE.U32.AND UP2, UPT, UR6, 0x10, UPT ;  /* 0x000000100600788c */ /* 0x000fe4000bf46070 */
[----:B------:R-:W-:Y:S01]  /*0ad0*/  IMAD R4, R4, UR6, RZ ;  /* 0x0000000604047c24 */ /* 0x000fe2000f8e02ff */
[----:B------:R-:W-:Y:S01]  /*0ae0*/  MOV R0, R13 ;  /* 0x0000000d00007202 */ /* 0x000fe20000000f00 */
[----:B------:R-:W-:-:S05]  /*0af0*/  UISETP.NE.AND UP0, UPT, UR20, URZ, UPT ;  /* 0x000000ff1400728c */ /* 0x000fca000bf05270 */
[----:B------:R-:W-:Y:S06]  /*0b00*/  BRA.U !UP2, `(.L_x_10) ;  /* 0x000000010abc7547 */ /* 0x000fec000b800000 */
[----:B------:R-:W0:Y:S01]  /*0b10*/  S2UR UR7, SR_CgaCtaId ;  /* 0x00000000000779c3 */ /* 0x000e220000008800 */
[----:B------:R-:W-:Y:S01]  /*0b20*/  UMOV UR6, 0x400 ;  /* 0x0000040000067882 */ /* 0x000fe20000000000 */
[----:B------:R-:W-:Y:S01]  /*0b30*/  MOV R0, R13 ;  /* 0x0000000d00007202 */ /* 0x000fe20000000f00 */
[----:B0-----:R-:W-:-:S06]  /*0b40*/  ULEA UR6, UR7, UR6, 0x18 ;  /* 0x0000000607067291 */ /* 0x001fcc000f8ec0ff */
[----:B------:R-:W-:Y:S01]  /*0b50*/  LEA R2, R13, UR6, 0x2 ;  /* 0x000000060d027c11 */ /* 0x000fe2000f8e10ff */
[----:B------:R-:W-:-:S03]  /*0b60*/  UMOV UR6, UR8 ;  /* 0x0000000800067c82 */ /* 0x000fc60008000000 */
[----:B------:R-:W-:-:S07]  /*0b70*/  IADD3 R5, PT, PT, R2, 0x20, RZ ;  /* 0x0000002002057810 */ /* 0x000fce0007ffe0ff */
.L_x_11:
[----:B------:R-:W0:Y:S02]  /*0b80*/  LDC.64 R2, c[0x0][0x398] ;  /* 0x0000e600ff027b82 */ /* 0x000e240000000a00 */
[----:B0-----:R-:W-:-:S05]  /*0b90*/  IMAD.WIDE R2, R4, 0x4, R2 ;  /* 0x0000000404027825 */ /* 0x001fca00078e0202 */
[----:B------:R-:W2:Y:S04]  /*0ba0*/  LDG.E R6, desc[UR10][R2.64] ;  /* 0x0000000a02067981 */ /* 0x000ea8000c1e1900 */
[----:B------:R-:W3:Y:S04]  /*0bb0*/  LDG.E R8, desc[UR10][R2.64+0x4] ;  /* 0x0000040a02087981 */ /* 0x000ee8000c1e1900 */
[----:B------:R-:W4:Y:S04]  /*0bc0*/  LDG.E R10, desc[UR10][R2.64+0x8] ;  /* 0x0000080a020a7981 */ /* 0x000f28000c1e1900 */
[----:B------:R-:W5:Y:S04]  /*0bd0*/  LDG.E R18, desc[UR10][R2.64+0xc] ;  /* 0x00000c0a02127981 */ /* 0x000f68000c1e1900 */
        /* <DEDUP_REMOVED lines=11> */
[----:B------:R-:W5:Y:S01]  /*0c90*/  LDG.E R25, desc[UR10][R2.64+0x3c] ;  /* 0x00003c0a02197981 */ /* 0x000f62000c1e1900 */
[----:B------:R-:W-:Y:S01]  /*0ca0*/  UIADD3 UR6, UPT, UPT, UR6, 0x10, URZ ;  /* 0x0000001006067890 */ /* 0x000fe2000fffe0ff */
[----:B------:R-:W-:-:S02]  /*0cb0*/  IADD3 R0, PT, PT, R0, 0x10, RZ ;  /* 0x0000001000007810 */ /* 0x000fc40007ffe0ff */
[----:B------:R-:W-:Y:S01]  /*0cc0*/  IADD3 R4, PT, PT, R4, 0x10, RZ ;  /* 0x0000001004047810 */ /* 0x000fe20007ffe0ff */
[----:B------:R-:W-:Y:S01]  /*0cd0*/  UISETP.NE.AND UP2, UPT, UR6, URZ, UPT ;  /* 0x000000ff0600728c */ /* 0x000fe2000bf45270 */
[----:B--2---:R-:W-:Y:S04]  /*0ce0*/  STS [R5+-0x20], R6 ;  /* 0xffffe00605007388 */ /* 0x004fe80000000800 */
[----:B---3--:R-:W-:Y:S04]  /*0cf0*/  STS [R5+-0x1c], R8 ;  /* 0xffffe40805007388 */ /* 0x008fe80000000800 */
[----:B----4-:R-:W-:Y:S04]  /*0d00*/  STS [R5+-0x18], R10 ;  /* 0xffffe80a05007388 */ /* 0x010fe80000000800 */
[----:B-----5:R-:W-:Y:S04]  /*0d10*/  STS [R5+-0x14], R18 ;  /* 0xffffec1205007388 */ /* 0x020fe80000000800 */
[----:B------:R-:W-:Y:S04]  /*0d20*/  STS [R5+-0x10], R20 ;  /* 0xfffff01405007388 */ /* 0x000fe80000000800 */
[----:B------:R-:W-:Y:S04]  /*0d30*/  STS [R5+-0xc], R22 ;  /* 0xfffff41605007388 */ /* 0x000fe80000000800 */
[----:B------:R-:W-:Y:S04]  /*0d40*/  STS [R5+-0x8], R24 ;  /* 0xfffff81805007388 */ /* 0x000fe80000000800 */
[----:B------:R-:W-:Y:S04]  /*0d50*/  STS [R5+-0x4], R26 ;  /* 0xfffffc1a05007388 */ /* 0x000fe80000000800 */
[----:B------:R-:W-:Y:S04]  /*0d60*/  STS [R5], R28 ;  /* 0x0000001c05007388 */ /* 0x000fe80000000800 */
[----:B------:R-:W-:Y:S04]  /*0d70*/  STS [R5+0x4], R9 ;  /* 0x0000040905007388 */ /* 0x000fe80000000800 */
[----:B------:R-:W-:Y:S04]  /*0d80*/  STS [R5+0x8], R11 ;  /* 0x0000080b05007388 */ /* 0x000fe80000000800 */
[----:B------:R-:W-:Y:S04]  /*0d90*/  STS [R5+0xc], R17 ;  /* 0x00000c1105007388 */ /* 0x000fe80000000800 */
[----:B------:R-:W-:Y:S04]  /*0da0*/  STS [R5+0x10], R19 ;  /* 0x0000101305007388 */ /* 0x000fe80000000800 */
[----:B------:R-:W-:Y:S04]  /*0db0*/  STS [R5+0x14], R21 ;  /* 0x0000141505007388 */ /* 0x000fe80000000800 */
[----:B------:R-:W-:Y:S04]  /*0dc0*/  STS [R5+0x18], R23 ;  /* 0x0000181705007388 */ /* 0x000fe80000000800 */
[----:B------:R0:W-:Y:S02]  /*0dd0*/  STS [R5+0x1c], R25 ;  /* 0x00001c1905007388 */ /* 0x0001e40000000800 */
[----:B0-----:R-:W-:Y:S01]  /*0de0*/  IADD3 R5, PT, PT, R5, 0x40, RZ ;  /* 0x0000004005057810 */ /* 0x001fe20007ffe0ff */
[----:B------:R-:W-:Y:S06]  /*0df0*/  BRA.U UP2, `(.L_x_11) ;  /* 0xfffffffd02607547 */ /* 0x000fec000b83ffff */
.L_x_10:
[----:B------:R-:W-:Y:S05]  /*0e00*/  BRA.U !UP0, `(.L_x_9) ;  /* 0x0000000508047547 */ /* 0x000fea000b800000 */
[----:B------:R-:W-:Y:S02]  /*0e10*/  UIADD3 UR6, UPT, UPT, UR20, -0x1, URZ ;  /* 0xffffffff14067890 */ /* 0x000fe4000fffe0ff */
[----:B------:R-:W-:Y:S02]  /*0e20*/  UISETP.NE.AND UP2, UPT, UR21, URZ, UPT ;  /* 0x000000ff1500728c */ /* 0x000fe4000bf45270 */
[----:B------:R-:W-:-:S09]  /*0e30*/  UISETP.GE.U32.AND UP0, UPT, UR6, 0x7, UPT ;  /* 0x000000070600788c */ /* 0x000fd2000bf06070 */
[----:B------:R-:W-:Y:S05]  /*0e40*/  BRA.U !UP0, `(.L_x_12) ;  /* 0x0000000108607547 */ /* 0x000fea000b800000 */
        /* <DEDUP_REMOVED lines=9> */
[----:B------:R-:W5:Y:S01]  /*0ee0*/  LDG.E R25, desc[UR10][R2.64+0x1c] ;  /* 0x00001c0a02197981 */ /* 0x000f62000c1e1900 */
[----:B------:R-:W0:Y:S01]  /*0ef0*/  S2UR UR7, SR_CgaCtaId ;  /* 0x00000000000779c3 */ /* 0x000e220000008800 */
[----:B------:R-:W-:Y:S01]  /*0f00*/  UMOV UR6, 0x400 ;  /* 0x0000040000067882 */ /* 0x000fe20000000000 */
[----:B------:R-:W-:Y:S01]  /*0f10*/  IADD3 R4, PT, PT, R4, 0x8, RZ ;  /* 0x0000000804047810 */ /* 0x000fe20007ffe0ff */
[----:B0-----:R-:W-:-:S06]  /*0f20*/  ULEA UR6, UR7, UR6, 0x18 ;  /* 0x0000000607067291 */ /* 0x001fcc000f8ec0ff */
[C---:B------:R-:W-:Y:S02]  /*0f30*/  LEA R6, R0.reuse, UR6, 0x2 ;  /* 0x0000000600067c11 */ /* 0x040fe4000f8e10ff */
[----:B------:R-:W-:-:S03]  /*0f40*/  IADD3 R0, PT, PT, R0, 0x8, RZ ;  /* 0x0000000800007810 */ /* 0x000fc60007ffe0ff */
[----:B--2---:R0:W-:Y:S04]  /*0f50*/  STS [R6], R5 ;  /* 0x0000000506007388 */ /* 0x0041e80000000800 */
[----:B---3--:R0:W-:Y:S04]  /*0f60*/  STS [R6+0x4], R9 ;  /* 0x0000040906007388 */ /* 0x0081e80000000800 */
[----:B----4-:R0:W-:Y:S04]  /*0f70*/  STS [R6+0x8], R11 ;  /* 0x0000080b06007388 */ /* 0x0101e80000000800 */
[----:B-----5:R0:W-:Y:S04]  /*0f80*/  STS [R6+0xc], R17 ;  /* 0x00000c1106007388 */ /* 0x0201e80000000800 */
[----:B------:R0:W-:Y:S04]  /*0f90*/  STS [R6+0x10], R19 ;  /* 0x0000101306007388 */ /* 0x0001e80000000800 */
[----:B------:R0:W-:Y:S04]  /*0fa0*/  STS [R6+0x14], R21 ;  /* 0x0000141506007388 */ /* 0x0001e80000000800 */
[----:B------:R0:W-:Y:S04]  /*0fb0*/  STS [R6+0x18], R23 ;  /* 0x0000181706007388 */ /* 0x0001e80000000800 */
[----:B------:R0:W-:Y:S02]  /*0fc0*/  STS [R6+0x1c], R25 ;  /* 0x00001c1906007388 */ /* 0x0001e40000000800 */
.L_x_12:
[----:B------:R-:W-:Y:S05]  /*0fd0*/  BRA.U !UP2, `(.L_x_9) ;  /* 0x000000010a907547 */ /* 0x000fea000b800000 */
[----:B------:R-:W-:Y:S02]  /*0fe0*/  UISETP.GE.U32.AND UP0, UPT, UR14, 0x3, UPT ;  /* 0x000000030e00788c */ /* 0x000fe4000bf06070 */
[----:B------:R-:W-:-:S07]  /*0ff0*/  UISETP.NE.AND UP2, UPT, UR22, URZ, UPT ;  /* 0x000000ff1600728c */ /* 0x000fce000bf45270 */
[----:B------:R-:W-:Y:S05]  /*1000*/  BRA.U !UP0, `(.L_x_13) ;  /* 0x0000000108407547 */ /* 0x000fea000b800000 */
[----:B------:R-:W1:Y:S02]  /*1010*/  LDC.64 R2, c[0x0][0x398] ;  /* 0x0000e600ff027b82 */ /* 0x000e640000000a00 */
[----:B-1----:R-:W-:-:S05]  /*1020*/  IMAD.WIDE R2, R4, 0x4, R2 ;  /* 0x0000000404027825 */ /* 0x002fca00078e0202 */
[----:B0-----:R-:W2:Y:S04]  /*1030*/  LDG.E R5, desc[UR10][R2.64] ;  /* 0x0000000a02057981 */ /* 0x001ea8000c1e1900 */
[----:B------:R-:W3:Y:S04]  /*1040*/  LDG.E R9, desc[UR10][R2.64+0x4] ;  /* 0x0000040a02097981 */ /* 0x000ee8000c1e1900 */
[----:B------:R-:W4:Y:S04]  /*1050*/  LDG.E R11, desc[UR10][R2.64+0x8] ;  /* 0x0000080a020b7981 */ /* 0x000f28000c1e1900 */
        /* <DEDUP_REMOVED lines=10> */
[----:B-----5:R1:W-:Y:S02]  /*1100*/  STS [R6+0xc], R17 ;  /* 0x00000c1106007388 */ /* 0x0203e40000000800 */
.L_x_13:
[----:B------:R-:W-:Y:S05]  /*1110*/  BRA.U !UP2, `(.L_x_9) ;  /* 0x000000010a407547 */ /* 0x000fea000b800000 */
[----:B------:R-:W0:Y:S02]  /*1120*/  LDC.64 R2, c[0x0][0x398] ;  /* 0x0000e600ff027b82 */ /* 0x000e240000000a00 */
[----:B01----:R-:W-:-:S05]  /*1130*/  IMAD.WIDE R4, R4, 0x4, R2 ;  /* 0x0000000404047825 */ /* 0x003fca00078e0202 */
[----:B------:R-:W2:Y:S01]  /*1140*/  LDG.E R2, desc[UR10][R4.64] ;  /* 0x0000000a04027981 */ /* 0x000ea2000c1e1900 */
[----:B------:R-:W0:Y:S01]  /*1150*/  S2UR UR7, SR_CgaCtaId ;  /* 0x00000000000779c3 */ /* 0x000e220000008800 */
[----:B------:R-:W-:Y:S01]  /*1160*/  UMOV UR6, 0x400 ;  /* 0x0000040000067882 */ /* 0x000fe20000000000 */
[----:B------:R-:W-:Y:S02]  /*1170*/  UISETP.NE.AND UP0, UPT, UR22, 0x1, UPT ;  /* 0x000000011600788c */ /* 0x000fe4000bf05270 */
[----:B0-----:R-:W-:-:S06]  /*1180*/  ULEA UR6, UR7, UR6, 0x18 ;  /* 0x0000000607067291 */ /* 0x001fcc000f8ec0ff */
[----:B------:R-:W-:-:S05]  /*1190*/  LEA R3, R0, UR6, 0x2 ;  /* 0x0000000600037c11 */ /* 0x000fca000f8e10ff */
[----:B--2---:R2:W-:Y:S01]  /*11a0*/  STS [R3], R2 ;  /* 0x0000000203007388 */ /* 0x0045e20000000800 */
[----:B------:R-:W-:Y:S05]  /*11b0*/  BRA.U !UP0, `(.L_x_9) ;  /* 0x0000000108187547 */ /* 0x000fea000b800000 */
[----:B------:R-:W-:Y:S01]  /*11c0*/  UISETP.NE.AND UP0, UPT, UR22, 0x2, UPT ;  /* 0x000000021600788c */ /* 0x000fe2000bf05270 */
[----:B------:R-:W3:Y:S05]  /*11d0*/  LDG.E R0, desc[UR10][R4.64+0x4] ;  /* 0x0000040a04007981 */ /* 0x000eea000c1e1900 */
[----:B------:R-:W-:-:S13]  /*11e0*/  PLOP3.LUT P0, PT, PT, PT, UP0, 0x80, 0x8 ;  /* 0x000000000008781c */ /* 0x000fda0003f0f008 */
[----:B--2---:R-:W2:Y:S04]  /*11f0*/  @P0 LDG.E R2, desc[UR10][R4.64+0x8] ;  /* 0x0000080a04020981 */ /* 0x004ea8000c1e1900 */
[----:B---3--:R3:W-:Y:S04]  /*1200*/  STS [R3+0x4], R0 ;  /* 0x0000040003007388 */ /* 0x0087e80000000800 */
[----:B--2---:R3:W-:Y:S02]  /*1210*/  @P0 STS [R3+0x8], R2 ;  /* 0x0000080203000388 */ /* 0x0047e40000000800 */
.L_x_9:
[----:B------:R-:W-:Y:S05]  /*1220*/  BSYNC.RECONVERGENT B0 ;  /* 0x0000000000007941 */ /* 0x000fea0003800200 */
.L_x_8:
[----:B------:R-:W4:Y:S01]  /*1230*/  LDCU UR6, c[0x0][0x390] ;  /* 0x00007200ff0677ac */ /* 0x000f220008000800 */
[----:B------:R-:W-:Y:S01]  /*1240*/  BSSY.RECONVERGENT B0, `(.L_x_14) ;  /* 0x0000191000007945 */ /* 0x000fe20003800200 */
[----:B------:R-:W-:Y:S01]  /*1250*/  UISETP.GE.AND UP0, UPT, UR18, 0x1, UPT ;  /* 0x000000011200788c */ /* 0x000fe2000bf06270 */
[----:B------:R-:W-:Y:S05]  /*1260*/  BAR.SYNC.DEFER_BLOCKING 0x0 ;  /* 0x0000000000007b1d */ /* 0x000fea0000010000 */
[----:B------:R-:W-:-:S04]  /*1270*/  PLOP3.LUT P0, PT, PT, PT, UP0, 0x80, 0x8 ;  /* 0x000000000008781c */ /* 0x000fc80003f0f008 */
[----:B----4-:R-:W-:-:S13]  /*1280*/  ISETP.GE.OR P0, PT, R15, UR6, !P0 ;  /* 0x000000060f007c0c */ /* 0x010fda000c706670 */
[----:B------:R-:W-:Y:S05]  /*1290*/  @P0 BRA `(.L_x_15) ;  /* 0x00000018002c0947 */ /* 0x000fea0003800000 */
[----:B------:R-:W4:Y:S02]  /*12a0*/  LDCU UR6, c[0x0][0x380] ;  /* 0x00007000ff0677ac */ /* 0x000f240008000800 */
[----:B----4-:R-:W-:-:S09]  /*12b0*/  UISETP.GE.AND UP0, UPT, UR6, 0x1, UPT ;  /* 0x000000010600788c */ /* 0x010fd2000bf06270 */
[----:B------:R-:W-:Y:S05]  /*12c0*/  BRA.U !UP0, `(.L_x_16) ;  /* 0x00000015080c7547 */ /* 0x000fea000b800000 */
[----:B------:R-:W4:Y:S01]  /*12d0*/  S2UR UR7, SR_CgaCtaId ;  /* 0x00000000000779c3 */ /* 0x000f220000008800 */
[----:B------:R-:W-:Y:S01]  /*12e0*/  UMOV UR6, 0x400 ;  /* 0x0000040000067882 */ /* 0x000fe20000000000 */
[----:B01----:R-:W-:Y:S01]  /*12f0*/  HFMA2 R5, -RZ, RZ, 0, 0 ;  /* 0x00000000ff057431 */ /* 0x003fe200000001ff */
[----:B----4-:R-:W-:-:S06]  /*1300*/  ULEA UR6, UR7, UR6, 0x18 ;  /* 0x0000000607067291 */ /* 0x010fcc000f8ec0ff */
[----:B------:R-:W-:-:S07]  /*1310*/  MOV R6, UR6 ;  /* 0x0000000600067c02 */ /* 0x000fce0008000f00 */
.L_x_52:
[----:B------:R-:W0:Y:S01]  /*1320*/  LDCU UR6, c[0x0][0x380] ;  /* 0x00007000ff0677ac */ /* 0x000e220008000800 */
[----:B---3--:R-:W1:Y:S01]  /*1330*/  LDC R0, c[0x0][0x384] ;  /* 0x0000e100ff007b82 */ /* 0x008e620000000800 */
[----:B------:R-:W-:Y:S02]  /*1340*/  MOV R9, RZ ;  /* 0x000000ff00097202 */ /* 0x000fe40000000f00 */
[----:B------:R-:W-:Y:S01]  /*1350*/  MOV R26, RZ ;  /* 0x000000ff001a7202 */ /* 0x000fe20000000f00 */
[----:B0-----:R-:W-:-:S09]  /*1360*/  UISETP.GE.U32.AND UP0, UPT, UR6, 0x8, UPT ;  /* 0x000000080600788c */ /* 0x001fd2000bf06070 */
[----:B------:R-:W-:Y:S05]  /*1370*/  BRA.U !UP0, `(.L_x_17) ;  /* 0x0000000908447547 */ /* 0x000fea000b800000 */
[----:B------:R-:W0:Y:S01]  /*1380*/  LDC R4, c[0x0][0x384] ;  /* 0x0000e100ff047b82 */ /* 0x000e220000000800 */
[----:B------:R-:W-:Y:S01]  /*1390*/  HFMA2 R26, -RZ, RZ, 0, 0 ;  /* 0x00000000ff1a7431 */ /* 0x000fe200000001ff */
[----:B--2---:R-:W-:-:S07]  /*13a0*/  MOV R3, RZ ;  /* 0x000000ff00037202 */ /* 0x004fce0000000f00 */
.L_x_34:
[----:B------:R-:W-:-:S05]  /*13b0*/  LEA R24, R3, UR13, 0x2 ;  /* 0x0000000d03187c11 */ /* 0x000fca000f8e10ff */
[----:B------:R-:W2:Y:S01]  /*13c0*/  LDL.128 R8, [R24] ;  /* 0x0000000018087983 */ /* 0x000ea20000100c00 */
[C---:B------:R-:W-:Y:S01]  /*13d0*/  LEA R17, R3.reuse, R6, 0x2 ;  /* 0x0000000603117211 */ /* 0x040fe200078e10ff */
[----:B0-----:R-:W0:Y:S01]  /*13e0*/  MUFU.RCP R21, R4 ;  /* 0x0000000400157308 */ /* 0x001e220000001000 */
[----:B------:R-:W-:Y:S01]  /*13f0*/  IADD3 R3, PT, PT, R3, 0x8, RZ ;  /* 0x0000000803037810 */ /* 0x000fe20007ffe0ff */
[----:B------:R-:W-:Y:S02]  /*1400*/  BSSY.RECONVERGENT B3, `(.L_x_18) ;  /* 0x000000e000037945 */ /* 0x000fe40003800200 */
[----:B------:R-:W2:Y:S01]  /*1410*/  LDS R19, [R17] ;  /* 0x0000000011137984 */ /* 0x000ea20000000800 */
[----:B------:R-:W-:Y:S01]  /*1420*/  ISETP.NE.AND P2, PT, R3, UR15, PT ;  /* 0x0000000f03007c0c */ /* 0x000fe2000bf45270 */
[----:B0-----:R-:W-:-:S04]  /*1430*/  FFMA R18, R21, -R4, 1 ;  /* 0x3f80000015127423 */ /* 0x001fc80000000804 */
[----:B------:R-:W-:Y:S01]  /*1440*/  FFMA R21, R21, R18, R21 ;  /* 0x0000001215157223 */ /* 0x000fe20000000015 */
[----:B--2---:R-:W-:-:S04]  /*1450*/  FADD R2, R8, -R19 ;  /* 0x8000001308027221 */ /* 0x004fc80000000000 */
[----:B------:R-:W0:Y:S01]  /*1460*/  FCHK P0, R2, R4 ;  /* 0x0000000402007302 */ /* 0x000e220000000000 */
[----:B------:R-:W-:-:S04]  /*1470*/  FFMA R19, R2, R21, RZ ;  /* 0x0000001502137223 */ /* 0x000fc800000000ff */
[----:B------:R-:W-:-:S04]  /*1480*/  FFMA R8, R19, -R4, R2 ;  /* 0x8000000413087223 */ /* 0x000fc80000000002 */
[----:B------:R-:W-:Y:S01]  /*1490*/  FFMA R19, R21, R8, R19 ;  /* 0x0000000815137223 */ /* 0x000fe20000000013 */
[----:B0-----:R-:W-:Y:S06]  /*14a0*/  @!P0 BRA `(.L_x_19) ;  /* 0x00000000000c8947 */ /* 0x001fec0003800000 */
[----:B------:R-:W-:-:S07]  /*14b0*/  MOV R8, 0x14d0 ;  /* 0x000014d000087802 */ /* 0x000fce0000000f00 */
[----:B-1----:R-:W-:Y:S05]  /*14c0*/  CALL.REL.NOINC `($__internal_0_$__cuda_sm3x_div_rn_noftz_f32_slowpath) ;  /* 0x0000001400d07944 */ /* 0x002fea0003c00000 */
[----:B------:R-:W-:-:S07]  /*14d0*/  MOV R19, R2 ;  /* 0x0000000200137202 */ /* 0x000fce0000000f00 */
.L_x_19:
[----:B------:R-:W-:Y:S05]  /*14e0*/  BSYNC.RECONVERGENT B3 ;  /* 0x0000000000037941 */ /* 0x000fea0003800200 */
.L_x_18:
[----:B------:R-:W0:Y:S01]  /*14f0*/  LDS R2, [R17+0x4] ;  /* 0x0000040011027984 */ /* 0x000e220000000800 */
[----:B------:R-:W2:Y:S01]  /*1500*/  MUFU.RCP R21, R4 ;  /* 0x0000000400157308 */ /* 0x000ea20000001000 */
[----:B------:R-:W-:Y:S01]  /*1510*/  BSSY.RECONVERGENT B3, `(.L_x_20) ;  /* 0x000000e000037945 */ /* 0x000fe20003800200 */
[----:B------:R-:W-:Y:S01]  /*1520*/  FFMA R26, R19, R19, R26 ;  /* 0x00000013131a7223 */ /* 0x000fe2000000001a */
[----:B--2---:R-:W-:Y:S01]  /*1530*/  FFMA R8, R21, -R4, 1 ;  /* 0x3f80000015087423 */ /* 0x004fe20000000804 */
[----:B0-----:R-:W-:-:S03]  /*1540*/  FADD R18, R9, -R2 ;  /* 0x8000000209127221 */ /* 0x001fc60000000000 */
[----:B------:R-:W-:Y:S01]  /*1550*/  FFMA R2, R21, R8, R21 ;  /* 0x0000000815027223 */ /* 0x000fe20000000015 */
[----:B------:R-:W0:Y:S03]  /*1560*/  FCHK P0, R18, R4 ;  /* 0x0000000412007302 */ /* 0x000e260000000000 */
[----:B------:R-:W-:-:S04]  /*1570*/  FFMA R9, R2, R18, RZ ;  /* 0x0000001202097223 */ /* 0x000fc800000000ff */
[----:B------:R-:W-:-:S04]  /*1580*/  FFMA R8, R9, -R4, R18 ;  /* 0x8000000409087223 */ /* 0x000fc80000000012 */
[----:B------:R-:W-:Y:S01]  /*1590*/  FFMA R9, R2, R8, R9 ;  /* 0x0000000802097223 */ /* 0x000fe20000000009 */
[----:B0-----:R-:W-:Y:S06]  /*15a0*/  @!P0 BRA `(.L_x_21) ;  /* 0x0000000000108947 */ /* 0x001fec0003800000 */
[----:B------:R-:W-:Y:S02]  /*15b0*/  MOV R2, R18 ;  /* 0x0000001200027202 */ /* 0x000fe40000000f00 */
[----:B------:R-:W-:-:S07]  /*15c0*/  MOV R8, 0x15e0 ;  /* 0x000015e000087802 */ /* 0x000fce0000000f00 */
[----:B-1----:R-:W-:Y:S05]  /*15d0*/  CALL.REL.NOINC `($__internal_0_$__cuda_sm3x_div_rn_noftz_f32_slowpath) ;  /* 0x00000014008c7944 */ /* 0x002fea0003c00000 */
[----:B------:R-:W-:-:S07]  /*15e0*/  MOV R9, R2 ;  /* 0x0000000200097202 */ /* 0x000fce0000000f00 */
.L_x_21:
[----:B------:R-:W-:Y:S05]  /*15f0*/  BSYNC.RECONVERGENT B3 ;  /* 0x0000000000037941 */ /* 0x000fea0003800200 */
.L_x_20:
[----:B------:R-:W0:Y:S01]  /*1600*/  LDS R19, [R17+0x8] ;  /* 0x0000080011137984 */ /* 0x000e220000000800 */
[----:B------:R-:W2:Y:S01]  /*1610*/  MUFU.RCP R21, R4 ;  /* 0x0000000400157308 */ /* 0x000ea20000001000 */
[----:B------:R-:W-:Y:S01]  /*1620*/  BSSY.RECONVERGENT B3, `(.L_x_22) ;  /* 0x000000e000037945 */ /* 0x000fe20003800200 */
[----:B------:R-:W-:Y:S01]  /*1630*/  FFMA R26, R9, R9, R26 ;  /* 0x00000009091a7223 */ /* 0x000fe2000000001a */
[----:B--2---:R-:W-:-:S04]  /*1640*/  FFMA R2, R21, -R4, 1 ;  /* 0x3f80000015027423 */ /* 0x004fc80000000804 */
[----:B------:R-:W-:Y:S01]  /*1650*/  FFMA R2, R21, R2, R21 ;  /* 0x0000000215027223 */ /* 0x000fe20000000015 */
[----:B0-----:R-:W-:-:S04]  /*1660*/  FADD R10, R10, -R19 ;  /* 0x800000130a0a7221 */ /* 0x001fc80000000000 */
[----:B------:R-:W0:Y:S01]  /*1670*/  FCHK P0, R10, R4 ;  /* 0x000000040a007302 */ /* 0x000e220000000000 */
        /* <DEDUP_REMOVED lines=8> */
.L_x_23:
[----:B------:R-:W-:Y:S05]  /*1700*/  BSYNC.RECONVERGENT B3 ;  /* 0x0000000000037941 */ /* 0x000fea0003800200 */
.L_x_22:
        /* <DEDUP_REMOVED lines=16> */
.L_x_25:
[----:B------:R-:W-:Y:S05]  /*1810*/  BSYNC.RECONVERGENT B3 ;  /* 0x0000000000037941 */ /* 0x000fea0003800200 */
.L_x_24:
[----:B------:R-:W2:Y:S01]  /*1820*/  LDL.128 R8, [R24+0x10] ;  /* 0x0000100018087983 */ /* 0x000ea20000100c00 */
[----:B------:R-:W0:Y:S01]  /*1830*/  MUFU.RCP R23, R4 ;  /* 0x0000000400177308 */ /* 0x000e220000001000 */
[----:B------:R-:W-:Y:S01]  /*1840*/  BSSY.RECONVERGENT B3, `(.L_x_26) ;  /* 0x000000f000037945 */ /* 0x000fe20003800200 */
[----:B------:R-:W-:Y:S01]  /*1850*/  FFMA R26, R19, R19, R26 ;  /* 0x00000013131a7223 */ /* 0x000fe2000000001a */
[----:B------:R-:W2:Y:S01]  /*1860*/  LDS R21, [R17+0x10] ;  /* 0x0000100011157984 */ /* 0x000ea20000000800 */
        /* <DEDUP_REMOVED lines=12> */
.L_x_27:
[----:B------:R-:W-:Y:S05]  /*1930*/  BSYNC.RECONVERGENT B3 ;  /* 0x0000000000037941 */ /* 0x000fea0003800200 */
.L_x_26:
        /* <DEDUP_REMOVED lines=16> */
.L_x_29:
[----:B------:R-:W-:Y:S05]  /*1a40*/  BSYNC.RECONVERGENT B3 ;  /* 0x0000000000037941 */ /* 0x000fea0003800200 */
.L_x_28:
        /* <DEDUP_REMOVED lines=16> */
.L_x_31:
[----:B------:R-:W-:Y:S05]  /*1b50*/  BSYNC.RECONVERGENT B3 ;  /* 0x0000000000037941 */ /* 0x000fea0003800200 */
.L_x_30:
        /* <DEDUP_REMOVED lines=15> */
.L_x_33:
[----:B------:R-:W-:Y:S05]  /*1c50*/  BSYNC.RECONVERGENT B3 ;  /* 0x0000000000037941 */ /* 0x000fea0003800200 */
.L_x_32:
[----:B------:R-:W-:Y:S01]  /*1c60*/  FFMA R26, R2, R2, R26 ;  /* 0x00000002021a7223 */ /* 0x000fe2000000001a */
[----:B------:R-:W-:Y:S06]  /*1c70*/  @P2 BRA `(.L_x_34) ;  /* 0xfffffff400cc2947 */ /* 0x000fec000383ffff */
[----:B------:R-:W-:-:S07]  /*1c80*/  MOV R9, UR15 ;  /* 0x0000000f00097c02 */ /* 0x000fce0008000f00 */
.L_x_17:
[----:B------:R-:W-:-:S09]  /*1c90*/  UISETP.NE.AND UP0, UPT, UR21, URZ, UPT ;  /* 0x000000ff1500728c */ /* 0x000fd2000bf05270 */
[----:B------:R-:W-:Y:S05]  /*1ca0*/  BRA.U !UP0, `(.L_x_35) ;  /* 0x00000009084c7547 */ /* 0x000fea000b800000 */
[----:B------:R-:W-:-:S09]  /*1cb0*/  UISETP.GE.U32.AND UP0, UPT, UR14, 0x3, UPT ;  /* 0x000000030e00788c */ /* 0x000fd2000bf06070 */
[----:B------:R-:W-:Y:S05]  /*1cc0*/  BRA.U !UP0, `(.L_x_36) ;  /* 0x0000000508387547 */ /* 0x000fea000b800000 */
[C---:B------:R-:W-:Y:S01]  /*1cd0*/  LEA R4, R9.reuse, UR13, 0x2 ;  /* 0x0000000d09047c11 */ /* 0x040fe2000f8e10ff */
[----:B------:R-:W0:Y:S04]  /*1ce0*/  LDC R17, c[0x0][0x384] ;  /* 0x0000e100ff117b82 */ /* 0x000e280000000800 */
[----:B--2---:R-:W2:Y:S01]  /*1cf0*/  LDL R2, [R4] ;  /* 0x0000000004027983 */ /* 0x004ea20000100800 */
[----:B------:R-:W-:Y:S01]  /*1d00*/  LEA R3, R9, R6, 0x2 ;  /* 0x0000000609037211 */ /* 0x000fe200078e10ff */
[----:B------:R-:W-:Y:S04]  /*1d10*/  BSSY.RECONVERGENT B3, `(.L_x_37) ;  /* 0x000000f000037945 */ /* 0x000fe80003800200 */
[----:B------:R-:W2:Y:S01]  /*1d20*/  LDS R11, [R3] ;  /* 0x00000000030b7984 */ /* 0x000ea20000000800 */
[----:B0-----:R-:W0:Y:S02]  /*1d30*/  MUFU.RCP R8, R17 ;  /* 0x0000001100087308 */ /* 0x001e240000001000 */
[----:B0-----:R-:W-:Y:S01]  /*1d40*/  FFMA R19, R8, -R17, 1 ;  /* 0x3f80000008137423 */ /* 0x001fe20000000811 */
[----:B--2---:R-:W-:-:S03]  /*1d50*/  FADD R10, R2, -R11 ;  /* 0x8000000b020a7221 */ /* 0x004fc60000000000 */
[----:B------:R-:W-:Y:S02]  /*1d60*/  FFMA R2, R8, R19, R8 ;  /* 0x0000001308027223 */ /* 0x000fe40000000008 */
[----:B------:R-:W0:Y:S02]  /*1d70*/  FCHK P0, R10, R17 ;  /* 0x000000110a007302 */ /* 0x000e240000000000 */
        /* <DEDUP_REMOVED lines=8> */
.L_x_38:
[----:B------:R-:W-:Y:S05]  /*1e00*/  BSYNC.RECONVERGENT B3 ;  /* 0x0000000000037941 */ /* 0x000fea0003800200 */
.L_x_37:
[----:B------:R-:W2:Y:S01]  /*1e10*/  LDL R2, [R4+0x4] ;  /* 0x0000040004027983 */ /* 0x000ea20000100800 */
[----:B------:R-:W0:Y:S01]  /*1e20*/  LDC R19, c[0x0][0x384] ;  /* 0x0000e100ff137b82 */ /* 0x000e220000000800 */
[----:B------:R-:W-:Y:S01]  /*1e30*/  BSSY.RECONVERGENT B3, `(.L_x_39) ;  /* 0x0000010000037945 */ /* 0x000fe20003800200 */
[----:B------:R-:W-:Y:S01]  /*1e40*/  FFMA R10, R11, R11, R26 ;  /* 0x0000000b0b0a7223 */ /* 0x000fe2000000001a */
[----:B------:R-:W2:Y:S01]  /*1e50*/  LDS R17, [R3+0x4] ;  /* 0x0000040003117984 */ /* 0x000ea20000000800 */
        /* <DEDUP_REMOVED lines=13> */
.L_x_40:
[----:B------:R-:W-:Y:S05]  /*1f30*/  BSYNC.RECONVERGENT B3 ;  /* 0x0000000000037941 */ /* 0x000fea0003800200 */
.L_x_39:
        /* <DEDUP_REMOVED lines=18> */
.L_x_42:
[----:B------:R-:W-:Y:S05]  /*2060*/  BSYNC.RECONVERGENT B3 ;  /* 0x0000000000037941 */ /* 0x000fea0003800200 */
.L_x_41:
[----:B------:R-:W2:Y:S01]  /*2070*/  LDL R4, [R4+0xc] ;  /* 0x00000c0004047983 */ /* 0x000ea20000100800 */
[----:B------:R-:W0:Y:S01]  /*2080*/  LDC R19, c[0x0][0x384] ;  /* 0x0000e100ff137b82 */ /* 0x000e220000000800 */
[----:B------:R-:W-:Y:S01]  /*2090*/  BSSY.RECONVERGENT B3, `(.L_x_43) ;  /* 0x000000f000037945 */ /* 0x000fe20003800200 */
[----:B------:R-:W-:Y:S01]  /*20a0*/  FFMA R10, R11, R11, R10 ;  /* 0x0000000b0b0a7223 */ /* 0x000fe2000000000a */
[----:B------:R-:W2:Y:S01]  /*20b0*/  LDS R3, [R3+0xc] ;  /* 0x00000c0003037984 */ /* 0x000ea20000000800 */
[----:B0-----:R-:W0:Y:S02]  /*20c0*/  MUFU.RCP R2, R19 ;  /* 0x0000001300027308 */ /* 0x001e240000001000 */
        /* <DEDUP_REMOVED lines=11> */
.L_x_44:
[----:B------:R-:W-:Y:S05]  /*2180*/  BSYNC.RECONVERGENT B3 ;  /* 0x0000000000037941 */ /* 0x000fea0003800200 */
.L_x_43:
[----:B------:R-:W-:Y:S01]  /*2190*/  FFMA R26, R2, R2, R10 ;  /* 0x00000002021a7223 */ /* 0x000fe2000000000a */
[----:B------:R-:W-:-:S07]  /*21a0*/  IADD3 R9, PT, PT, R9, 0x4, RZ ;  /* 0x0000000409097810 */ /* 0x000fce0007ffe0ff */
.L_x_36:
[----:B------:R-:W-:-:S09]  /*21b0*/  UISETP.NE.AND UP0, UPT, UR22, URZ, UPT ;  /* 0x000000ff1600728c */ /* 0x000fd2000bf05270 */
[----:B------:R-:W-:Y:S05]  /*21c0*/  BRA.U !UP0, `(.L_x_35) ;  /* 0x0000000508047547 */ /* 0x000fea000b800000 */
[----:B------:R-:W-:-:S09]  /*21d0*/  UISETP.NE.AND UP0, UPT, UR22, 0x1, UPT ;  /* 0x000000011600788c */ /* 0x000fd2000bf05270 */
        /* <DEDUP_REMOVED lines=20> */
.L_x_47:
[----:B------:R-:W-:Y:S05]  /*2320*/  BSYNC.RECONVERGENT B3 ;  /* 0x0000000000037941 */ /* 0x000fea0003800200 */
.L_x_46:
        /* <DEDUP_REMOVED lines=17> */
.L_x_49:
[----:B------:R-:W-:Y:S05]  /*2440*/  BSYNC.RECONVERGENT B3 ;  /* 0x0000000000037941 */ /* 0x000fea0003800200 */
.L_x_48:
[----:B------:R-:W-:Y:S01]  /*2450*/  FFMA R26, R2, R2, R26 ;  /* 0x00000002021a7223 */ /* 0x000fe2000000001a */
[----:B------:R-:W-:-:S07]  /*2460*/  IADD3 R9, PT, PT, R9, 0x2, RZ ;  /* 0x0000000209097810 */ /* 0x000fce0007ffe0ff */
.L_x_45:
[----:B------:R-:W0:Y:S02]  /*2470*/  LDCU UR6, c[0x0][0x380] ;  /* 0x00007000ff0677ac */ /* 0x000e240008000800 */
[----:B0-----:R-:W-:-:S09]  /*2480*/  ULOP3.LUT UP0, URZ, UR6, 0x1, URZ, 0xc0, !UPT ;  /* 0x0000000106ff7892 */ /* 0x001fd2000f80c0ff */
[----:B------:R-:W-:Y:S05]  /*2490*/  BRA.U !UP0, `(.L_x_35) ;  /* 0x0000000108507547 */ /* 0x000fea000b800000 */
[C---:B--2---:R-:W-:Y:S01]  /*24a0*/  LEA R3, R9.reuse, UR13, 0x2 ;  /* 0x0000000d09037c11 */ /* 0x044fe2000f8e10ff */
[----:B------:R-:W0:Y:S05]  /*24b0*/  LDC R17, c[0x0][0x384] ;  /* 0x0000e100ff117b82 */ /* 0x000e2a0000000800 */
[----:B------:R-:W2:Y:S01]  /*24c0*/  LDL R3, [R3] ;  /* 0x0000000003037983 */ /* 0x000ea20000100800 */
        /* <DEDUP_REMOVED lines=15> */
.L_x_51:
[----:B------:R-:W-:Y:S05]  /*25c0*/  BSYNC.RECONVERGENT B3 ;  /* 0x0000000000037941 */ /* 0x000fea0003800200 */
.L_x_50:
[----:B------:R-:W-:-:S07]  /*25d0*/  FFMA R26, R2, R2, R26 ;  /* 0x00000002021a7223 */ /* 0x000fce000000001a */
.L_x_35:
[----:B--2---:R-:W-:Y:S02]  /*25e0*/  HFMA2 R3, -RZ, RZ, 1.75, 0 ;  /* 0x3f000000ff037431 */ /* 0x004fe400000001ff */
[----:B------:R-:W-:Y:S01]  /*25f0*/  FMUL R26, R26, -0.5 ;  /* 0xbf0000001a1a7820 */ /* 0x000fe20000400000 */
[----:B------:R-:W-:Y:S02]  /*2600*/  MOV R9, 0x437c0000 ;  /* 0x437c000000097802 */ /* 0x000fe40000000f00 */
[----:B------:R-:W-:-:S04]  /*2610*/  IADD3 R2, PT, PT, R5, 0x1, RZ ;  /* 0x0000000105027810 */ /* 0x000fc80007ffe0ff */
[----:B------:R-:W-:Y:S01]  /*2620*/  ISETP.NE.AND P0, PT, R2, UR17, PT ;  /* 0x0000001102007c0c */ /* 0x000fe2000bf05270 */
[----:B-1----:R-:W-:-:S04]  /*2630*/  FFMA.SAT R0, R26, 0.0057249800302088260651, R3 ;  /* 0x3bbb989d1a007823 */ /* 0x002fc80000002003 */
[----:B------:R-:W-:Y:S02]  /*2640*/  FFMA.RM R0, R0, R9, 12582913 ;  /* 0x4b40000100007423 */ /* 0x000fe40000004009 */
[----:B------:R-:W0:Y:S02]  /*2650*/  LDC R9, c[0x0][0x380] ;  /* 0x0000e000ff097b82 */ /* 0x000e240000000800 */
[C---:B------:R-:W-:Y:S01]  /*2660*/  FADD R3, R0.reuse, -12583039 ;  /* 0xcb40007f00037421 */ /* 0x040fe20000000000 */
[----:B------:R-:W-:-:S03]  /*2670*/  SHF.L.U32 R5, R0, 0x17, RZ ;  /* 0x0000001700057819 */ /* 0x000fc600000006ff */
[----:B------:R-:W-:-:S04]  /*2680*/  FFMA R3, R26, 1.4426950216293334961, -R3 ;  /* 0x3fb8aa3b1a037823 */ /* 0x000fc80000000803 */
[----:B------:R-:W-:-:S06]  /*2690*/  FFMA R3, R26, 1.925963033500011079e-08, R3 ;  /* 0x32a570601a037823 */ /* 0x000fcc0000000003 */
[----:B------:R-:W1:Y:S01]  /*26a0*/  MUFU.EX2 R3, R3 ;  /* 0x0000000300037308 */ /* 0x000e620000000800 */
[----:B0-----:R-:W-:Y:S01]  /*26b0*/  LEA R6, R9, R6, 0x2 ;  /* 0x0000000609067211 */ /* 0x001fe200078e10ff */
[----:B-1----:R-:W-:Y:S01]  /*26c0*/  FFMA R14, R5, R3, R14 ;  /* 0x00000003050e7223 */ /* 0x002fe2000000000e */
[----:B------:R-:W-:Y:S06]  /*26d0*/  @!P0 BRA `(.L_x_15) ;  /* 0x00000004001c8947 */ /* 0x000fec0003800000 */
[----:B------:R-:W-:Y:S01]  /*26e0*/  MOV R5, R2 ;  /* 0x0000000200057202 */ /* 0x000fe20000000f00 */
[----:B------:R-:W-:Y:S06]  /*26f0*/  BRA `(.L_x_52) ;  /* 0xffffffec00087947 */ /* 0x000fec000383ffff */
.L_x_16:
[----:B------:R-:W-:Y:S02]  /*2700*/  UIADD3 UR6, UPT, UPT, UR17, -0x1, URZ ;  /* 0xffffffff11067890 */ /* 0x000fe4000fffe0ff */
[----:B------:R-:W-:Y:S02]  /*2710*/  ULOP3.LUT UR18, UR17, 0x3, URZ, 0xc0, !UPT ;  /* 0x0000000311127892 */ /* 0x000fe4000f8ec0ff */
[----:B------:R-:W-:-:S09]  /*2720*/  UISETP.GE.U32.AND UP0, UPT, UR6, 0x3, UPT ;  /* 0x000000030600788c */ /* 0x000fd2000bf06070 */
[----:B------:R-:W-:Y:S05]  /*2730*/  BRA.U !UP0, `(.L_x_53) ;  /* 0x0000000108d47547 */ /* 0x000fea000b800000 */
[----:B---3--:R-:W2:Y:S01]  /*2740*/  MUFU.EX2 R0, -R12 ;  /* 0x8000000c00007308 */ /* 0x008ea20000000800 */
[----:B------:R-:W-:Y:S01]  /*2750*/  ULOP3.LUT UR19, UR17, 0xfffffffc, URZ, 0xc0, !UPT ;  /* 0xfffffffc11137892 */ /* 0x000fe2000f8ec0ff */
[----:B------:R-:W-:-:S03]  /*2760*/  UMOV UR6, URZ ;  /* 0x000000ff00067c82 */ /* 0x000fc60008000000 */
[----:B------:R-:W-:Y:S01]  /*2770*/  UISETP.GT.AND UP0, UPT, UR19, URZ, UPT ;  /* 0x000000ff1300728c */ /* 0x000fe2000bf04270 */
[----:B--2---:R-:W-:-:S08]  /*2780*/  FMUL R3, R7, R0 ;  /* 0x0000000007037220 */ /* 0x004fd00000400000 */
[----:B------:R-:W-:Y:S05]  /*2790*/  BRA.U !UP0, `(.L_x_54) ;  /* 0x0000000108a07547 */ /* 0x000fea000b800000 */
[----:B------:R-:W-:Y:S02]  /*27a0*/  UIADD3 UR7, UPT, UPT, UR19, -UR6, URZ ;  /* 0x8000000613077290 */ /* 0x000fe4000fffe0ff */
[----:B------:R-:W-:Y:S02]  /*27b0*/  UPLOP3.LUT UP0, UPT, UPT, UPT, UPT, 0x80, 0x8 ;  /* 0x000000000008789c */ /* 0x000fe40003f0f070 */
[----:B------:R-:W-:-:S09]  /*27c0*/  UISETP.GT.AND UP2, UPT, UR7, 0xc, UPT ;  /* 0x0000000c0700788c */ /* 0x000fd2000bf44270 */
[----:B------:R-:W-:Y:S05]  /*27d0*/  BRA.U !UP2, `(.L_x_55) ;  /* 0x000000010a547547 */ /* 0x000fea000b800000 */
[----:B------:R-:W-:Y:S02]  /*27e0*/  UIADD3 UR7, UPT, UPT, UR19, -0xc, URZ ;  /* 0xfffffff413077890 */ /* 0x000fe4000fffe0ff */
[----:B------:R-:W-:-:S11]  /*27f0*/  UPLOP3.LUT UP0, UPT, UPT, UPT, UPT, 0x40, 0x4 ;  /* 0x000000000004789c */ /* 0x000fd60003f0e870 */
.L_x_56:
[----:B------:R-:W-:Y:S01]  /*2800*/  FADD R14, R3, R14 ;  /* 0x0000000e030e7221 */ /* 0x000fe20000000000 */
[----:B------:R-:W-:-:S03]  /*2810*/  UIADD3 UR6, UPT, UPT, UR6, 0x10, URZ ;  /* 0x0000001006067890 */ /* 0x000fc6000fffe0ff */
[----:B------:R-:W-:Y:S01]  /*2820*/  FADD R14, R3, R14 ;  /* 0x0000000e030e7221 */ /* 0x000fe20000000000 */
[----:B------:R-:W-:-:S03]  /*2830*/  UISETP.GE.AND UP2, UPT, UR6, UR7, UPT ;  /* 0x000000070600728c */ /* 0x000fc6000bf46270 */
[----:B------:R-:W-:-:S04]  /*2840*/  FADD R14, R3, R14 ;  /* 0x0000000e030e7221 */ /* 0x000fc80000000000 */
        /* <DEDUP_REMOVED lines=12> */
[----:B------:R-:W-:Y:S01]  /*2910*/  FADD R14, R3, R14 ;  /* 0x0000000e030e7221 */ /* 0x000fe20000000000 */
[----:B------:R-:W-:Y:S06]  /*2920*/  BRA.U !UP2, `(.L_x_56) ;  /* 0xfffffffd0ab47547 */ /* 0x000fec000b83ffff */
.L_x_55:
[----:B------:R-:W-:-:S04]  /*2930*/  UIADD3 UR7, UPT, UPT, UR19, -UR6, URZ ;  /* 0x8000000613077290 */ /* 0x000fc8000fffe0ff */
[----:B------:R-:W-:-:S09]  /*2940*/  UISETP.GT.AND UP2, UPT, UR7, 0x4, UPT ;  /* 0x000000040700788c */ /* 0x000fd2000bf44270 */
[----:B------:R-:W-:Y:S05]  /*2950*/  BRA.U !UP2, `(.L_x_57) ;  /* 0x000000010a287547 */ /* 0x000fea000b800000 */
[----:B------:R-:W-:Y:S01]  /*2960*/  FADD R14, R14, R3 ;  /* 0x000000030e0e7221 */ /* 0x000fe20000000000 */
[----:B------:R-:W-:Y:S02]  /*2970*/  UPLOP3.LUT UP0, UPT, UPT, UPT, UPT, 0x40, 0x4 ;  /* 0x000000000004789c */ /* 0x000fe40003f0e870 */
[----:B------:R-:W-:Y:S01]  /*2980*/  UIADD3 UR6, UPT, UPT, UR6, 0x8, URZ ;  /* 0x0000000806067890 */ /* 0x000fe2000fffe0ff */
[----:B------:R-:W-:-:S04]  /*2990*/  FADD R14, R3, R14 ;  /* 0x0000000e030e7221 */ /* 0x000fc80000000000 */
[----:B------:R-:W-:-:S04]  /*29a0*/  FADD R14, R3, R14 ;  /* 0x0000000e030e7221 */ /* 0x000fc80000000000 */
[----:B------:R-:W-:-:S04]  /*29b0*/  FADD R14, R3, R14 ;  /* 0x0000000e030e7221 */ /* 0x000fc80000000000 */
[----:B------:R-:W-:-:S04]  /*29c0*/  FADD R14, R3, R14 ;  /* 0x0000000e030e7221 */ /* 0x000fc80000000000 */
[----:B------:R-:W-:-:S04]  /*29d0*/  FADD R14, R3, R14 ;  /* 0x0000000e030e7221 */ /* 0x000fc80000000000 */
[----:B------:R-:W-:-:S04]  /*29e0*/  FADD R14, R3, R14 ;  /* 0x0000000e030e7221 */ /* 0x000fc80000000000 */
[----:B------:R-:W-:-:S07]  /*29f0*/  FADD R14, R3, R14 ;  /* 0x0000000e030e7221 */ /* 0x000fce0000000000 */
.L_x_57:
[----:B------:R-:W-:-:S09]  /*2a00*/  UISETP.NE.OR UP0, UPT, UR6, UR19, UP0 ;  /* 0x000000130600728c */ /* 0x000fd20008705670 */
[----:B------:R-:W-:Y:S05]  /*2a10*/  BRA.U !UP0, `(.L_x_53) ;  /* 0x00000001081c7547 */ /* 0x000fea000b800000 */
.L_x_54:
[----:B------:R-:W-:Y:S01]  /*2a20*/  UIADD3 UR6, UPT, UPT, UR6, 0x4, URZ ;  /* 0x0000000406067890 */ /* 0x000fe2000fffe0ff */
[----:B------:R-:W-:-:S03]  /*2a30*/  FADD R14, R3, R14 ;  /* 0x0000000e030e7221 */ /* 0x000fc60000000000 */
[----:B------:R-:W-:Y:S01]  /*2a40*/  UISETP.NE.AND UP0, UPT, UR6, UR19, UPT ;  /* 0x000000130600728c */ /* 0x000fe2000bf05270 */
[----:B------:R-:W-:-:S04]  /*2a50*/  FADD R14, R3, R14 ;  /* 0x0000000e030e7221 */ /* 0x000fc80000000000 */
[----:B------:R-:W-:-:S04]  /*2a60*/  FADD R14, R3, R14 ;  /* 0x0000000e030e7221 */ /* 0x000fc80000000000 */
[----:B------:R-:W-:Y:S01]  /*2a70*/  FADD R14, R3, R14 ;  /* 0x0000000e030e7221 */ /* 0x000fe20000000000 */
[----:B------:R-:W-:Y:S06]  /*2a80*/  BRA.U UP0, `(.L_x_54) ;  /* 0xfffffffd00e47547 */ /* 0x000fec000b83ffff */
.L_x_53:
[----:B------:R-:W-:-:S09]  /*2a90*/  UISETP.NE.AND UP0, UPT, UR18, URZ, UPT ;  /* 0x000000ff1200728c */ /* 0x000fd2000bf05270 */
[----:B------:R-:W-:Y:S05]  /*2aa0*/  BRA.U !UP0, `(.L_x_15) ;  /* 0x0000000108287547 */ /* 0x000fea000b800000 */
[----:B---3--:R-:W2:Y:S01]  /*2ab0*/  MUFU.EX2 R0, -R12 ;  /* 0x8000000c00007308 */ /* 0x008ea20000000800 */
[----:B------:R-:W-:-:S04]  /*2ac0*/  UISETP.NE.AND UP0, UPT, UR18, 0x1, UPT ;  /* 0x000000011200788c */ /* 0x000fc8000bf05270 */
[----:B------:R-:W-:Y:S02]  /*2ad0*/  UISETP.NE.AND UP2, UPT, UR18, 0x2, UP0 ;  /* 0x000000021200788c */ /* 0x000fe40008745270 */
[----:B------:R-:W-:-:S04]  /*2ae0*/  PLOP3.LUT P0, PT, PT, PT, UP0, 0x80, 0x8 ;  /* 0x000000000008781c */ /* 0x000fc80003f0f008 */
[----:B------:R-:W-:Y:S01]  /*2af0*/  PLOP3.LUT P1, PT, PT, PT, UP2, 0x80, 0x8 ;  /* 0x000000000008781c */ /* 0x000fe20003f2f028 */
[----:B--2---:R-:W-:-:S04]  /*2b00*/  FMUL R3, R7, R0 ;  /* 0x0000000007037220 */ /* 0x004fc80000400000 */
[----:B------:R-:W-:-:S04]  /*2b10*/  FADD R14, R14, R3 ;  /* 0x000000030e0e7221 */ /* 0x000fc80000000000 */
[----:B------:R-:W-:-:S04]  /*2b20*/  @P0 FADD R0, R14, R3 ;  /* 0x000000030e000221 */ /* 0x000fc80000000000 */
[----:B------:R-:W-:-:S05]  /*2b30*/  @P1 FADD R0, R3, R0 ;  /* 0x0000000003001221 */ /* 0x000fca0000000000 */
[----:B------:R-:W-:-:S07]  /*2b40*/  @P0 MOV R14, R0 ;  /* 0x00000000000e0202 */ /* 0x000fce0000000f00 */
.L_x_15:
[----:B------:R-:W-:Y:S05]  /*2b50*/  BSYNC.RECONVERGENT B0 ;  /* 0x0000000000007941 */ /* 0x000fea0003800200 */
.L_x_14:
[----:B------:R-:W-:Y:S01]  /*2b60*/  BAR.SYNC.DEFER_BLOCKING 0x0 ;  /* 0x0000000000007b1d */ /* 0x000fe20000010000 */
[----:B------:R-:W-:Y:S02]  /*2b70*/  UIADD3 UR4, UPT, UPT, UR4, 0x1, URZ ;  /* 0x0000000104047890 */ /* 0x000fe4000fffe0ff */
[----:B------:R-:W-:-:S03]  /*2b80*/  UIADD3 UR16, UPT, UPT, -UR9, UR16, URZ ;  /* 0x0000001009107290 */ /* 0x000fc6000fffe1ff */
[----:B------:R-:W-:Y:S09]  /*2b90*/  BRA.U !UP1, `(.L_x_58) ;  /* 0xffffffdd09807547 */ /* 0x000ff2000b83ffff */
.L_x_7:
[----:B------:R-:W5:Y:S02]  /*2ba0*/  LDCU UR6, c[0x0][0x390] ;  /* 0x00007200ff0677ac */ /* 0x000f640008000800 */
[----:B-----5:R-:W-:-:S13]  /*2bb0*/  ISETP.GE.AND P0, PT, R15, UR6, PT ;  /* 0x000000060f007c0c */ /* 0x020fda000bf06270 */
[----:B------:R-:W-:Y:S05]  /*2bc0*/  @P0 EXIT ;  /* 0x000000000000094d */ /* 0x000fea0003800000 */
[----:B--23--:R-:W2:Y:S02]  /*2bd0*/  LDC.64 R2, c[0x0][0x3a8] ;  /* 0x0000ea00ff027b82 */ /* 0x00cea40000000a00 */
[----:B--2---:R-:W-:-:S05]  /*2be0*/  IMAD.WIDE R2, R15, 0x4, R2 ;  /* 0x000000040f027825 */ /* 0x004fca00078e0202 */
[----:B------:R-:W-:Y:S01]  /*2bf0*/  STG.E desc[UR10][R2.64], R14 ;  /* 0x0000000e02007986 */ /* 0x000fe2000c10190a */
[----:B------:R-:W-:Y:S05]  /*2c00*/  EXIT ;  /* 0x000000000000794d */ /* 0x000fea0003800000 */
        .weak           $__internal_0_$__cuda_sm3x_div_rn_noftz_f32_slowpath
        .type           $__internal_0_$__cuda_sm3x_div_rn_noftz_f32_slowpath,@function
        .size           $__internal_0_$__cuda_sm3x_div_rn_noftz_f32_slowpath,(.L_x_71 - $__internal_0_$__cuda_sm3x_div_rn_noftz_f32_slowpath)
$__internal_0_$__cuda_sm3x_div_rn_noftz_f32_slowpath:
[----:B------:R-:W-:Y:S01]  /*2c10*/  SHF.R.U32.HI R18, RZ, 0x17, R0 ;  /* 0x00000017ff127819 */ /* 0x000fe20000011600 */
[----:B------:R-:W-:Y:S01]  /*2c20*/  BSSY.RECONVERGENT B1, `(.L_x_59) ;  /* 0x0000063000017945 */ /* 0x000fe20003800200 */
[----:B------:R-:W-:Y:S02]  /*2c30*/  SHF.R.U32.HI R25, RZ, 0x17, R2 ;  /* 0x00000017ff197819 */ /* 0x000fe40000011602 */
[----:B------:R-:W-:Y:S02]  /*2c40*/  LOP3.LUT R18, R18, 0xff, RZ, 0xc0, !PT ;  /* 0x000000ff12127812 */ /* 0x000fe400078ec0ff */
[----:B------:R-:W-:Y:S02]  /*2c50*/  LOP3.LUT R25, R25, 0xff, RZ, 0xc0, !PT ;  /* 0x000000ff19197812 */ /* 0x000fe400078ec0ff */
[----:B------:R-:W-:Y:S02]  /*2c60*/  IADD3 R22, PT, PT, R18, -0x1, RZ ;  /* 0xffffffff12167810 */ /* 0x000fe40007ffe0ff */
[----:B------:R-:W-:-:S02]  /*2c70*/  IADD3 R20, PT, PT, R25, -0x1, RZ ;  /* 0xffffffff19147810 */ /* 0x000fc40007ffe0ff */
[----:B------:R-:W-:Y:S02]  /*2c80*/  ISETP.GT.U32.AND P0, PT, R22, 0xfd, PT ;  /* 0x000000fd1600780c */ /* 0x000fe40003f04070 */
[----:B------:R-:W-:Y:S02]  /*2c90*/  MOV R21, R0 ;  /* 0x0000000000157202 */ /* 0x000fe40000000f00 */
[----:B------:R-:W-:-:S13]  /*2ca0*/  ISETP.GT.U32.OR P0, PT, R20, 0xfd, P0 ;  /* 0x000000fd1400780c */ /* 0x000fda0000704470 */
[----:B------:R-:W-:Y:S01]  /*2cb0*/  @!P0 MOV R19, RZ ;  /* 0x000000ff00138202 */ /* 0x000fe20000000f00 */
[----:B------:R-:W-:Y:S06]  /*2cc0*/  @!P0 BRA `(.L_x_60) ;  /* 0x00000000005c8947 */ /* 0x000fec0003800000 */
[----:B------:R-:W-:Y:S02]  /*2cd0*/  FSETP.GTU.FTZ.AND P0, PT, |R2|, +INF , PT ;  /* 0x7f8000000200780b */ /* 0x000fe40003f1c200 */
[----:B------:R-:W-:-:S04]  /*2ce0*/  FSETP.GTU.FTZ.AND P1, PT, |R0|, +INF , PT ;  /* 0x7f8000000000780b */ /* 0x000fc80003f3c200 */
[----:B------:R-:W-:-:S13]  /*2cf0*/  PLOP3.LUT P0, PT, P0, P1, PT, 0xf8, 0x8f ;  /* 0x00000000008f781c */ /* 0x000fda0000703f70 */
[----:B------:R-:W-:Y:S05]  /*2d00*/  @P0 BRA `(.L_x_61) ;  /* 0x00000004004c0947 */ /* 0x000fea0003800000 */
[----:B------:R-:W-:-:S13]  /*2d10*/  LOP3.LUT P0, RZ, R21, 0x7fffffff, R2, 0xc8, !PT ;  /* 0x7fffffff15ff7812 */ /* 0x000fda000780c802 */
[----:B------:R-:W-:Y:S05]  /*2d20*/  @!P0 BRA `(.L_x_62) ;  /* 0x00000004003c8947 */ /* 0x000fea0003800000 */
[----:B------:R-:W-:Y:S02]  /*2d30*/  FSETP.NEU.FTZ.AND P3, PT, |R2|, +INF , PT ;  /* 0x7f8000000200780b */ /* 0x000fe40003f7d200 */
[----:B------:R-:W-:Y:S02]  /*2d40*/  FSETP.NEU.FTZ.AND P1, PT, |R0|, +INF , PT ;  /* 0x7f8000000000780b */ /* 0x000fe40003f3d200 */
[----:B------:R-:W-:-:S11]  /*2d50*/  FSETP.NEU.FTZ.AND P0, PT, |R2|, +INF , PT ;  /* 0x7f8000000200780b */ /* 0x000fd60003f1d200 */
[----:B------:R-:W-:Y:S05]  /*2d60*/  @!P1 BRA !P3, `(.L_x_62) ;  /* 0x00000004002c9947 */ /* 0x000fea0005800000 */
[----:B------:R-:W-:-:S04]  /*2d70*/  LOP3.LUT P3, RZ, R2, 0x7fffffff, RZ, 0xc0, !PT ;  /* 0x7fffffff02ff7812 */ /* 0x000fc8000786c0ff */
[----:B------:R-:W-:-:S13]  /*2d80*/  PLOP3.LUT P1, PT, P1, P3, PT, 0x2f, 0xf2 ;  /* 0x0000000000f2781c */ /* 0x000fda0000f26577 */
[----:B------:R-:W-:Y:S05]  /*2d90*/  @P1 BRA `(.L_x_63) ;  /* 0x0000000400181947 */ /* 0x000fea0003800000 */
[----:B------:R-:W-:-:S04]  /*2da0*/  LOP3.LUT P1, RZ, R21, 0x7fffffff, RZ, 0xc0, !PT ;  /* 0x7fffffff15ff7812 */ /* 0x000fc8000782c0ff */
[----:B------:R-:W-:-:S13]  /*2db0*/  PLOP3.LUT P0, PT, P0, P1, PT, 0x2f, 0xf2 ;  /* 0x0000000000f2781c */ /* 0x000fda0000702577 */
[----:B------:R-:W-:Y:S05]  /*2dc0*/  @P0 BRA `(.L_x_64) ;  /* 0x0000000400000947 */ /* 0x000fea0003800000 */
[----:B------:R-:W-:Y:S02]  /*2dd0*/  ISETP.GE.AND P0, PT, R20, RZ, PT ;  /* 0x000000ff1400720c */ /* 0x000fe40003f06270 */
[----:B------:R-:W-:-:S11]  /*2de0*/  ISETP.GE.AND P1, PT, R22, RZ, PT ;  /* 0x000000ff1600720c */ /* 0x000fd60003f26270 */
[----:B------:R-:W-:Y:S01]  /*2df0*/  @P0 MOV R19, RZ ;  /* 0x000000ff00130202 */ /* 0x000fe20000000f00 */
[----:B------:R-:W-:Y:S01]  /*2e00*/  @!P0 FFMA R2, R2, 1.84467440737095516160e+19, RZ ;  /* 0x5f80000002028823 */ /* 0x000fe200000000ff */
[----:B------:R-:W-:Y:S01]  /*2e10*/  @!P0 MOV R19, 0xffffffc0 ;  /* 0xffffffc000138802 */ /* 0x000fe20000000f00 */
[----:B------:R-:W-:-:S03]  /*2e20*/  @!P1 FFMA R21, R0, 1.84467440737095516160e+19, RZ ;  /* 0x5f80000000159823 */ /* 0x000fc600000000ff */
[----:B------:R-:W-:-:S07]  /*2e30*/  @!P1 IADD3 R19, PT, PT, R19, 0x40, RZ ;  /* 0x0000004013139810 */ /* 0x000fce0007ffe0ff */
.L_x_60:
[----:B------:R-:W-:Y:S01]  /*2e40*/  LEA R20, R18, 0xc0800000, 0x17 ;  /* 0xc080000012147811 */ /* 0x000fe200078eb8ff */
[----:B------:R-:W-:Y:S01]  /*2e50*/  BSSY.RECONVERGENT B2, `(.L_x_65) ;  /* 0x0000036000027945 */ /* 0x000fe20003800200 */
[----:B------:R-:W-:Y:S02]  /*2e60*/  IADD3 R25, PT, PT, R25, -0x7f, RZ ;  /* 0xffffff8119197810 */ /* 0x000fe40007ffe0ff */
[----:B------:R-:W-:-:S03]  /*2e70*/  IADD3 R27, PT, PT, -R20, R21, RZ ;  /* 0x00000015141b7210 */ /* 0x000fc60007ffe1ff */
[----:B------:R-:W-:Y:S01]  /*2e80*/  IMAD R2, R25, -0x800000, R2 ;  /* 0xff80000019027824 */ /* 0x000fe200078e0202 */
[----:B------:R-:W0:Y:S01]  /*2e90*/  MUFU.RCP R20, R27 ;  /* 0x0000001b00147308 */ /* 0x000e220000001000 */
[----:B------:R-:W-:-:S04]  /*2ea0*/  FADD.FTZ R23, -R27, -RZ ;  /* 0x800000ff1b177221 */ /* 0x000fc80000010100 */
[----:B0-----:R-:W-:-:S04]  /*2eb0*/  FFMA R21, R20, R23, 1 ;  /* 0x3f80000014157423 */ /* 0x001fc80000000017 */
[----:B------:R-:W-:-:S04]  /*2ec0*/  FFMA R21, R20, R21, R20 ;  /* 0x0000001514157223 */ /* 0x000fc80000000014 */
[----:B------:R-:W-:-:S04]  /*2ed0*/  FFMA R20, R2, R21, RZ ;  /* 0x0000001502147223 */ /* 0x000fc800000000ff */
[----:B------:R-:W-:-:S04]  /*2ee0*/  FFMA R22, R23, R20, R2 ;  /* 0x0000001417167223 */ /* 0x000fc80000000002 */
[----:B------:R-:W-:Y:S01]  /*2ef0*/  FFMA R22, R21, R22, R20 ;  /* 0x0000001615167223 */ /* 0x000fe20000000014 */
[----:B------:R-:W-:-:S03]  /*2f00*/  IADD3 R20, PT, PT, R25, 0x7f, -R18 ;  /* 0x0000007f19147810 */ /* 0x000fc60007ffe812 */
[----:B------:R-:W-:Y:S01]  /*2f10*/  FFMA R23, R23, R22, R2 ;  /* 0x0000001617177223 */ /* 0x000fe20000000002 */
[----:B------:R-:W-:-:S03]  /*2f20*/  IADD3 R19, PT, PT, R20, R19, RZ ;  /* 0x0000001314137210 */ /* 0x000fc60007ffe0ff */
[----:B------:R-:W-:-:S05]  /*2f30*/  FFMA R2, R21, R23, R22 ;  /* 0x0000001715027223 */ /* 0x000fca0000000016 */
[----:B------:R-:W-:-:S04]  /*2f40*/  SHF.R.U32.HI R18, RZ, 0x17, R2 ;  /* 0x00000017ff127819 */ /* 0x000fc80000011602 */
[----:B------:R-:W-:-:S04]  /*2f50*/  LOP3.LUT R18, R18, 0xff, RZ, 0xc0, !PT ;  /* 0x000000ff12127812 */ /* 0x000fc800078ec0ff */
[----:B------:R-:W-:-:S04]  /*2f60*/  IADD3 R18, PT, PT, R18, R19, RZ ;  /* 0x0000001312127210 */ /* 0x000fc80007ffe0ff */
[----:B------:R-:W-:-:S04]  /*2f70*/  IADD3 R20, PT, PT, R18, -0x1, RZ ;  /* 0xffffffff12147810 */ /* 0x000fc80007ffe0ff */
[----:B------:R-:W-:-:S13]  /*2f80*/  ISETP.GE.U32.AND P0, PT, R20, 0xfe, PT ;  /* 0x000000fe1400780c */ /* 0x000fda0003f06070 */
[----:B------:R-:W-:Y:S05]  /*2f90*/  @!P0 BRA `(.L_x_66) ;  /* 0x0000000000808947 */ /* 0x000fea0003800000 */
[----:B------:R-:W-:-:S13]  /*2fa0*/  ISETP.GT.AND P0, PT, R18, 0xfe, PT ;  /* 0x000000fe1200780c */ /* 0x000fda0003f04270 */
[----:B------:R-:W-:Y:S05]  /*2fb0*/  @P0 BRA `(.L_x_67) ;  /* 0x00000000006c0947 */ /* 0x000fea0003800000 */
[----:B------:R-:W-:-:S13]  /*2fc0*/  ISETP.GE.AND P0, PT, R18, 0x1, PT ;  /* 0x000000011200780c */ /* 0x000fda0003f06270 */
[----:B------:R-:W-:Y:S05]  /*2fd0*/  @P0 BRA `(.L_x_68) ;  /* 0x0000000000740947 */ /* 0x000fea0003800000 */
[----:B------:R-:W-:Y:S02]  /*2fe0*/  ISETP.GE.AND P0, PT, R18, -0x18, PT ;  /* 0xffffffe81200780c */ /* 0x000fe40003f06270 */
[----:B------:R-:W-:-:S11]  /*2ff0*/  LOP3.LUT R2, R2, 0x80000000, RZ, 0xc0, !PT ;  /* 0x8000000002027812 */ /* 0x000fd600078ec0ff */
[----:B------:R-:W-:Y:S05]  /*3000*/  @!P0 BRA `(.L_x_68) ;  /* 0x0000000000688947 */ /* 0x000fea0003800000 */
[CCC-:B------:R-:W-:Y:S01]  /*3010*/  FFMA.RZ R19, R21.reuse, R23.reuse, R22.reuse ;  /* 0x0000001715137223 */ /* 0x1c0fe2000000c016 */
[CCC-:B------:R-:W-:Y:S01]  /*3020*/  FFMA.RP R20, R21.reuse, R23.reuse, R22.reuse ;  /* 0x0000001715147223 */ /* 0x1c0fe20000008016 */
[----:B------:R-:W-:Y:S01]  /*3030*/  FFMA.RM R23, R21, R23, R22 ;  /* 0x0000001715177223 */ /* 0x000fe20000004016 */
[C---:B------:R-:W-:Y:S02]  /*3040*/  IADD3 R21, PT, PT, R18.reuse, 0x20, RZ ;  /* 0x0000002012157810 */ /* 0x040fe40007ffe0ff */
[----:B------:R-:W-:Y:S02]  /*3050*/  LOP3.LUT R19, R19, 0x7fffff, RZ, 0xc0, !PT ;  /* 0x007fffff13137812 */ /* 0x000fe400078ec0ff */
[C---:B------:R-:W-:Y:S02]  /*3060*/  ISETP.NE.AND P3, PT, R18.reuse, RZ, PT ;  /* 0x000000ff1200720c */ /* 0x040fe40003f65270 */
[----:B------:R-:W-:Y:S02]  /*3070*/  LOP3.LUT R22, R19, 0x800000, RZ, 0xfc, !PT ;  /* 0x0080000013167812 */ /* 0x000fe400078efcff */
[----:B------:R-:W-:-:S02]  /*3080*/  ISETP.NE.AND P1, PT, R18, RZ, PT ;  /* 0x000000ff1200720c */ /* 0x000fc40003f25270 */
[----:B------:R-:W-:Y:S02]  /*3090*/  IADD3 R18, PT, PT, -R18, RZ, RZ ;  /* 0x000000ff12127210 */ /* 0x000fe40007ffe1ff */
[----:B------:R-:W-:Y:S02]  /*30a0*/  SHF.L.U32 R21, R22, R21, RZ ;  /* 0x0000001516157219 */ /* 0x000fe400000006ff */
[----:B------:R-:W-:Y:S02]  /*30b0*/  FSETP.NEU.FTZ.AND P0, PT, R20, R23, PT ;  /* 0x000000171400720b */ /* 0x000fe40003f1d000 */
[----:B------:R-:W-:Y:S02]  /*30c0*/  SEL R19, R18, RZ, P3 ;  /* 0x000000ff12137207 */ /* 0x000fe40001800000 */
[----:B------:R-:W-:Y:S02]  /*30d0*/  ISETP.NE.AND P1, PT, R21, RZ, P1 ;  /* 0x000000ff1500720c */ /* 0x000fe40000f25270 */
[----:B------:R-:W-:-:S02]  /*30e0*/  SHF.R.U32.HI R21, RZ, R19, R22 ;  /* 0x00000013ff157219 */ /* 0x000fc40000011616 */
[----:B------:R-:W-:Y:S02]  /*30f0*/  PLOP3.LUT P0, PT, P0, P1, PT, 0xf8, 0x8f ;  /* 0x00000000008f781c */ /* 0x000fe40000703f70 */
[----:B------:R-:W-:Y:S02]  /*3100*/  SHF.R.U32.HI R19, RZ, 0x1, R21 ;  /* 0x00000001ff137819 */ /* 0x000fe40000011615 */
[----:B------:R-:W-:-:S04]  /*3110*/  SEL R18, RZ, 0x1, !P0 ;  /* 0x00000001ff127807 */ /* 0x000fc80004000000 */
[----:B------:R-:W-:-:S04]  /*3120*/  LOP3.LUT R18, R18, 0x1, R19, 0xf8, !PT ;  /* 0x0000000112127812 */ /* 0x000fc800078ef813 */
[----:B------:R-:W-:-:S04]  /*3130*/  LOP3.LUT R18, R18, R21, RZ, 0xc0, !PT ;  /* 0x0000001512127212 */ /* 0x000fc800078ec0ff */
[----:B------:R-:W-:-:S04]  /*3140*/  IADD3 R19, PT, PT, R19, R18, RZ ;  /* 0x0000001213137210 */ /* 0x000fc80007ffe0ff */
[----:B------:R-:W-:Y:S01]  /*3150*/  LOP3.LUT R2, R19, R2, RZ, 0xfc, !PT ;  /* 0x0000000213027212 */ /* 0x000fe200078efcff */
[----:B------:R-:W-:Y:S06]  /*3160*/  BRA `(.L_x_68) ;  /* 0x0000000000107947 */ /* 0x000fec0003800000 */
.L_x_67:
[----:B------:R-:W-:-:S04]  /*3170*/  LOP3.LUT R2, R2, 0x80000000, RZ, 0xc0, !PT ;  /* 0x8000000002027812 */ /* 0x000fc800078ec0ff */
[----:B------:R-:W-:Y:S01]  /*3180*/  LOP3.LUT R2, R2, 0x7f800000, RZ, 0xfc, !PT ;  /* 0x7f80000002027812 */ /* 0x000fe200078efcff */
[----:B------:R-:W-:Y:S06]  /*3190*/  BRA `(.L_x_68) ;  /* 0x0000000000047947 */ /* 0x000fec0003800000 */
.L_x_66:
[----:B------:R-:W-:-:S07]  /*31a0*/  LEA R2, R19, R2, 0x17 ;  /* 0x0000000213027211 */ /* 0x000fce00078eb8ff */
.L_x_68:
[----:B------:R-:W-:Y:S05]  /*31b0*/  BSYNC.RECONVERGENT B2 ;  /* 0x0000000000027941 */ /* 0x000fea0003800200 */
.L_x_65:
[----:B------:R-:W-:Y:S05]  /*31c0*/  BRA `(.L_x_69) ;  /* 0x0000000000207947 */ /* 0x000fea0003800000 */
.L_x_64:
[----:B------:R-:W-:-:S04]  /*31d0*/  LOP3.LUT R2, R21, 0x80000000, R2, 0x48, !PT ;  /* 0x8000000015027812 */ /* 0x000fc800078e4802 */
[----:B------:R-:W-:Y:S01]  /*31e0*/  LOP3.LUT R2, R2, 0x7f800000, RZ, 0xfc, !PT ;  /* 0x7f80000002027812 */ /* 0x000fe200078efcff */
[----:B------:R-:W-:Y:S06]  /*31f0*/  BRA `(.L_x_69) ;  /* 0x0000000000147947 */ /* 0x000fec0003800000 */
.L_x_63:
[----:B------:R-:W-:Y:S01]  /*3200*/  LOP3.LUT R2, R21, 0x80000000, R2, 0x48, !PT ;  /* 0x8000000015027812 */ /* 0x000fe200078e4802 */
[----:B------:R-:W-:Y:S06]  /*3210*/  BRA `(.L_x_69) ;  /* 0x00000000000c7947 */ /* 0x000fec0003800000 */
.L_x_62:
[----:B------:R-:W0:Y:S01]  /*3220*/  MUFU.RSQ R2, -QNAN ;  /* 0xffc0000000027908 */ /* 0x000e220000001400 */
[----:B------:R-:W-:Y:S05]  /*3230*/  BRA `(.L_x_69) ;  /* 0x0000000000047947 */ /* 0x000fea0003800000 */
.L_x_61:
[----:B------:R-:W-:-:S07]  /*3240*/  FADD.FTZ R2, R2, R0 ;  /* 0x0000000002027221 */ /* 0x000fce0000010000 */
.L_x_69:
[----:B------:R-:W-:Y:S05]  /*3250*/  BSYNC.RECONVERGENT B1 ;  /* 0x0000000000017941 */ /* 0x000fea0003800200 */
.L_x_59:
[----:B------:R-:W-:Y:S01]  /*3260*/  HFMA2 R19, -RZ, RZ, 0, 0 ;  /* 0x00000000ff137431 */ /* 0x000fe200000001ff */
[----:B------:R-:W-:-:S04]  /*3270*/  MOV R18, R8 ;  /* 0x0000000800127202 */ /* 0x000fc80000000f00 */
[----:B0-----:R-:W-:Y:S05]  /*3280*/  RET.REL.NODEC R18 `(_Z19NbodyKernelOnDeviceifPfiS_iS_) ;  /* 0xffffffcc125c7950 */ /* 0x001fea0003c3ffff */
.L_x_70:
[----:B------:R-:W-:-:S00]  /*3290*/  BRA `(.L_x_70) ;  /* 0xfffffffc00fc7947 */ /* 0x000fc0000383ffff */
[----:B------:R-:W-:-:S00]  /*32a0*/  NOP ;  /* 0x0000000000007918 */ /* 0x000fc00000000000 */
        /* <DEDUP_REMOVED lines=13> */
.L_x_71:


//--------------------- .nv.shared._Z19NbodyKernelOnDeviceifPfiS_iS_ --------------------------
	.section	.nv.shared._Z19NbodyKernelOnDeviceifPfiS_iS_,"aw",@nobits
	.sectionflags	@""
	.align	16
	.zero		1024


//--------------------- .nv.shared.reserved.0     --------------------------
	.section	.nv.shared.reserved.0,"aw",@nobits
	.weak		__nv_reservedSMEM_offset_0_alias
	.size		__nv_reservedSMEM_offset_0_alias, 0, 64
	.other		__nv_reservedSMEM_offset_0_alias,@"STO_CUDA_RESERVED_SHARED STV_DEFAULT"
__nv_reservedSMEM_offset_0_alias:
	.zero		0
	.zero		64


//--------------------- .nv.constant0._Z19NbodyKernelOnDeviceifPfiS_iS_ --------------------------
	.section	.nv.constant0._Z19NbodyKernelOnDeviceifPfiS_iS_,"a",@progbits
	.sectionflags	@""
	.align	4
.nv.constant0._Z19NbodyKernelOnDeviceifPfiS_iS_:
	.zero		944


//--------------------- SYMBOLS --------------------------

	.type		.nv.reservedSmem.offset0,@object
	.size		.nv.reservedSmem.offset0,0x4
	.type		.nv.reservedSmem.cap,@object
	.size		.nv.reservedSmem.cap,0x4
